	.headerflags	@"EF_CUDA_TEXMODE_UNIFIED EF_CUDA_64BIT_ADDRESS EF_CUDA_ACCELERATORS EF_CUDA_SM90 EF_CUDA_VIRTUAL_SM(EF_CUDA_SM90)"
	.elftype	@"ET_EXEC"


//--------------------- .nv.info                  --------------------------
	.section	.nv.info,"",@"SHT_CUDA_INFO"
	.align	4


	//----- nvinfo : EIATTR_REGCOUNT
	.align		4
        /*0000*/ 	.byte	0x04, 0x2f
        /*0002*/ 	.short	(.L_2 - .L_1)
	.align		4
.L_1:
        /*0004*/ 	.word	index@(triton_)
        /*0008*/ 	.word	0x00000028


	//----- nvinfo : EIATTR_MIN_STACK_SIZE
	.align		4
.L_2:
        /*000c*/ 	.byte	0x04, 0x12
        /*000e*/ 	.short	(.L_4 - .L_3)
	.align		4
.L_3:
        /*0010*/ 	.word	index@(triton_)
        /*0014*/ 	.word	0x00000000


	//----- nvinfo : EIATTR_FRAME_SIZE
	.align		4
.L_4:
        /*0018*/ 	.byte	0x04, 0x11
        /*001a*/ 	.short	(.L_6 - .L_5)
	.align		4
.L_5:
        /*001c*/ 	.word	index@(triton_)
        /*0020*/ 	.word	0x00000000


	//----- nvinfo : EIATTR_MIN_STACK_SIZE
	.align		4
.L_6:
        /*0024*/ 	.byte	0x04, 0x12
        /*0026*/ 	.short	(.L_8 - .L_7)
	.align		4
.L_7:
        /*0028*/ 	.word	index@(triton_)
        /*002c*/ 	.word	0x00000000
.L_8:


//--------------------- .nv.info.triton_          --------------------------
	.section	.nv.info.triton_,"",@"SHT_CUDA_INFO"
	.sectionflags	@""
	.align	4


	//----- nvinfo : EIATTR_CUDA_API_VERSION
	.align		4
        /*0000*/ 	.byte	0x04, 0x37
        /*0002*/ 	.short	(.L_10 - .L_9)
.L_9:
        /*0004*/ 	.word	0x0000007c


	//----- nvinfo : EIATTR_KPARAM_INFO
	.align		4
.L_10:
        /*0008*/ 	.byte	0x04, 0x17
        /*000a*/ 	.short	(.L_12 - .L_11)
.L_11:
        /*000c*/ 	.word	0x00000000
        /*0010*/ 	.short	0x0008
        /*0012*/ 	.short	0x003c
        /*0014*/ 	.byte	0x00, 0xf0, 0x11, 0x00


	//----- nvinfo : EIATTR_KPARAM_INFO
	.align		4
.L_12:
        /*0018*/ 	.byte	0x04, 0x17
        /*001a*/ 	.short	(.L_14 - .L_13)
.L_13:
        /*001c*/ 	.word	0x00000000
        /*0020*/ 	.short	0x0007
        /*0022*/ 	.short	0x0038
        /*0024*/ 	.byte	0x00, 0xf0, 0x11, 0x00


	//----- nvinfo : EIATTR_KPARAM_INFO
	.align		4
.L_14:
        /*0028*/ 	.byte	0x04, 0x17
        /*002a*/ 	.short	(.L_16 - .L_15)
.L_15:
        /*002c*/ 	.word	0x00000000
        /*0030*/ 	.short	0x0006
        /*0032*/ 	.short	0x0030
        /*0034*/ 	.byte	0x00, 0xf0, 0x21, 0x00


	//----- nvinfo : EIATTR_KPARAM_INFO
	.align		4
.L_16:
        /*0038*/ 	.byte	0x04, 0x17
        /*003a*/ 	.short	(.L_18 - .L_17)
.L_17:
        /*003c*/ 	.word	0x00000000
        /*0040*/ 	.short	0x0005
        /*0042*/ 	.short	0x0028
        /*0044*/ 	.byte	0x00, 0xf0, 0x21, 0x00


	//----- nvinfo : EIATTR_KPARAM_INFO
	.align		4
.L_18:
        /*0048*/ 	.byte	0x04, 0x17
        /*004a*/ 	.short	(.L_20 - .L_19)
.L_19:
        /*004c*/ 	.word	0x00000000
        /*0050*/ 	.short	0x0004
        /*0052*/ 	.short	0x0020
        /*0054*/ 	.byte	0x00, 0xf0, 0x21, 0x00


	//----- nvinfo : EIATTR_KPARAM_INFO
	.align		4
.L_20:
        /*0058*/ 	.byte	0x04, 0x17
        /*005a*/ 	.short	(.L_22 - .L_21)
.L_21:
        /*005c*/ 	.word	0x00000000
        /*0060*/ 	.short	0x0003
        /*0062*/ 	.short	0x0018
        /*0064*/ 	.byte	0x00, 0xf0, 0x21, 0x00


	//----- nvinfo : EIATTR_KPARAM_INFO
	.align		4
.L_22:
        /*0068*/ 	.byte	0x04, 0x17
        /*006a*/ 	.short	(.L_24 - .L_23)
.L_23:
        /*006c*/ 	.word	0x00000000
        /*0070*/ 	.short	0x0002
        /*0072*/ 	.short	0x0010
        /*0074*/ 	.byte	0x00, 0xf0, 0x21, 0x00


	//----- nvinfo : EIATTR_KPARAM_INFO
	.align		4
.L_24:
        /*0078*/ 	.byte	0x04, 0x17
        /*007a*/ 	.short	(.L_26 - .L_25)
.L_25:
        /*007c*/ 	.word	0x00000000
        /*0080*/ 	.short	0x0001
        /*0082*/ 	.short	0x0008
        /*0084*/ 	.byte	0x00, 0xf0, 0x21, 0x00


	//----- nvinfo : EIATTR_KPARAM_INFO
	.align		4
.L_26:
        /*0088*/ 	.byte	0x04, 0x17
        /*008a*/ 	.short	(.L_28 - .L_27)
.L_27:
        /*008c*/ 	.word	0x00000000
        /*0090*/ 	.short	0x0000
        /*0092*/ 	.short	0x0000
        /*0094*/ 	.byte	0x00, 0xf0, 0x21, 0x00


	//----- nvinfo : EIATTR_SPARSE_MMA_MASK
	.align		4
.L_28:
        /*0098*/ 	.byte	0x03, 0x50
        /*009a*/ 	.short	0x0000


	//----- nvinfo : EIATTR_MAXREG_COUNT
	.align		4
        /*009c*/ 	.byte	0x03, 0x1b
        /*009e*/ 	.short	0x00ff


	//----- nvinfo : EIATTR_COOP_GROUP_MASK_REGIDS
	.align		4
        /*00a0*/ 	.byte	0x04, 0x29
        /*00a2*/ 	.short	(.L_30 - .L_29)


	//   ....[0]....
.L_29:
        /*00a4*/ 	.word	0xffffffff


	//   ....[1]....
        /*00a8*/ 	.word	0xffffffff


	//   ....[2]....
        /*00ac*/ 	.word	0xffffffff


	//   ....[3]....
        /*00b0*/ 	.word	0xffffffff


	//   ....[4]....
        /*00b4*/ 	.word	0xffffffff


	//   ....[5]....
        /*00b8*/ 	.word	0xffffffff


	//   ....[6]....
        /*00bc*/ 	.word	0xffffffff


	//   ....[7]....
        /*00c0*/ 	.word	0xffffffff


	//   ....[8]....
        /*00c4*/ 	.word	0xffffffff


	//   ....[9]....
        /*00c8*/ 	.word	0xffffffff


	//   ....[10]....
        /*00cc*/ 	.word	0xffffffff


	//   ....[11]....
        /*00d0*/ 	.word	0xffffffff


	//   ....[12]....
        /*00d4*/ 	.word	0xffffffff


	//   ....[13]....
        /*00d8*/ 	.word	0xffffffff


	//   ....[14]....
        /*00dc*/ 	.word	0xffffffff


	//   ....[15]....
        /*00e0*/ 	.word	0xffffffff


	//   ....[16]....
        /*00e4*/ 	.word	0xffffffff


	//   ....[17]....
        /*00e8*/ 	.word	0xffffffff


	//   ....[18]....
        /*00ec*/ 	.word	0xffffffff


	//----- nvinfo : EIATTR_COOP_GROUP_INSTR_OFFSETS
	.align		4
.L_30:
        /*00f0*/ 	.byte	0x04, 0x28
        /*00f2*/ 	.short	(.L_32 - .L_31)


	//   ....[0]....
.L_31:
        /*00f4*/ 	.word	0x00001310


	//   ....[1]....
        /*00f8*/ 	.word	0x00001350


	//   ....[2]....
        /*00fc*/ 	.word	0x000013a0


	//   ....[3]....
        /*0100*/ 	.word	0x000013d0


	//   ....[4]....
        /*0104*/ 	.word	0x00001430


	//   ....[5]....
        /*0108*/ 	.word	0x00001450


	//   ....[6]....
        /*010c*/ 	.word	0x000014b0


	//   ....[7]....
        /*0110*/ 	.word	0x000014d0


	//   ....[8]....
        /*0114*/ 	.word	0x00001540


	//   ....[9]....
        /*0118*/ 	.word	0x00001560


	//   ....[10]....
        /*011c*/ 	.word	0x000016c0


	//   ....[11]....
        /*0120*/ 	.word	0x000016d0


	//   ....[12]....
        /*0124*/ 	.word	0x00001700


	//   ....[13]....
        /*0128*/ 	.word	0x00001740


	//   ....[14]....
        /*012c*/ 	.word	0x00001860


	//   ....[15]....
        /*0130*/ 	.word	0x00001890


	//   ....[16]....
        /*0134*/ 	.word	0x000018b0


	//   ....[17]....
        /*0138*/ 	.word	0x000019a0


	//   ....[18]....
        /*013c*/ 	.word	0x000019e0


	//----- nvinfo : EIATTR_EXIT_INSTR_OFFSETS
	.align		4
.L_32:
        /*0140*/ 	.byte	0x04, 0x1c
        /*0142*/ 	.short	(.L_34 - .L_33)


	//   ....[0]....
.L_33:
        /*0144*/ 	.word	0x00002980


	//----- nvinfo : EIATTR_MAX_THREADS
	.align		4
.L_34:
        /*0148*/ 	.byte	0x04, 0x05
        /*014a*/ 	.short	(.L_36 - .L_35)
.L_35:
        /*014c*/ 	.word	0x00000100
        /*0150*/ 	.word	0x00000001
        /*0154*/ 	.word	0x00000001


	//----- nvinfo : EIATTR_CBANK_PARAM_SIZE
	.align		4
.L_36:
        /*0158*/ 	.byte	0x03, 0x19
        /*015a*/ 	.short	0x0040


	//----- nvinfo : EIATTR_PARAM_CBANK
	.align		4
        /*015c*/ 	.byte	0x04, 0x0a
        /*015e*/ 	.short	(.L_38 - .L_37)
	.align		4
.L_37:
        /*0160*/ 	.word	index@(.nv.constant0.triton_)
        /*0164*/ 	.short	0x0210
        /*0166*/ 	.short	0x0040


	//----- nvinfo : EIATTR_SW_WAR
	.align		4
.L_38:
        /*0168*/ 	.byte	0x04, 0x36
        /*016a*/ 	.short	(.L_40 - .L_39)
.L_39:
        /*016c*/ 	.word	0x00000008
.L_40:


//--------------------- .nv.callgraph             --------------------------
	.section	.nv.callgraph,"",@"SHT_CUDA_CALLGRAPH"
	.align	4
	.sectionentsize	8
	.align		4
        /*0000*/ 	.word	0x00000000
	.align		4
        /*0004*/ 	.word	0xffffffff
	.align		4
        /*0008*/ 	.word	0x00000000
	.align		4
        /*000c*/ 	.word	0xfffffffe
	.align		4
        /*0010*/ 	.word	0x00000000
	.align		4
        /*0014*/ 	.word	0xfffffffd
	.align		4
        /*0018*/ 	.word	0x00000000
	.align		4
        /*001c*/ 	.word	0xfffffffc


//--------------------- .nv.constant4             --------------------------
	.section	.nv.constant4,"a",@progbits
	.align	8
	.align		8
.nv.constant4:
        /*0000*/ 	.dword	_$_str


//--------------------- .text.triton_             --------------------------
	.section	.text.triton_,"ax",@progbits
	.sectionflags	@"SHF_BARRIERS=1"
	.align	128
        .global         triton_
        .type           triton_,@function
        .size           triton_,(.L_x_1 - triton_)
        .other          triton_,@"STO_CUDA_ENTRY STV_DEFAULT"
triton_:
.text.triton_:
[----:B------:R-:W-:Y:S01]  /*0000*/  LDC R1, c[0x0][0x28] ;  /* 0x00000a00ff017b82 */ /* 0x000fe20000000800 */
[----:B------:R-:W1:Y:S07]  /*0010*/  S2R R0, SR_TID.X ;  /* 0x0000000000007919 */ /* 0x000e6e0000002100 */
[----:B------:R-:W2:Y:S01]  /*0020*/  LDC.64 R8, c[0x0][0x218] ;  /* 0x00008600ff087b82 */ /* 0x000ea20000000a00 */
[----:B------:R-:W-:Y:S01]  /*0030*/  ULDC.64 UR6, c[0x0][0x208] ;  /* 0x0000820000067ab9 */ /* 0x000fe20000000a00 */
[----:B------:R-:W-:Y:S01]  /*0040*/  ULDC.64 UR4, c[0x0][0x220] ;  /* 0x0000880000047ab9 */ /* 0x000fe20000000a00 */
[----:B------:R-:W3:Y:S01]  /*0050*/  S2R R10, SR_CTAID.X ;  /* 0x00000000000a7919 */ /* 0x000ee20000002500 */
[----:B------:R-:W-:Y:S01]  /*0060*/  ULDC.64 UR8, c[0x0][0x230] ;  /* 0x00008c0000087ab9 */ /* 0x000fe20000000a00 */
[----:B------:R-:W-:-:S03]  /*0070*/  ULDC.64 UR10, c[0x0][0x228] ;  /* 0x00008a00000a7ab9 */ /* 0x000fc60000000a00 */
[----:B------:R-:W4:Y:S08]  /*0080*/  LDC.64 R6, c[0x0][0x230] ;  /* 0x00008c00ff067b82 */ /* 0x000f300000000a00 */
[----:B------:R-:W5:Y:S08]  /*0090*/  LDC.64 R14, c[0x0][0x220] ;  /* 0x00008800ff0e7b82 */ /* 0x000f700000000a00 */
[----:B------:R-:W5:Y:S01]  /*00a0*/  LDC.64 R16, c[0x0][0x228] ;  /* 0x00008a00ff107b82 */ /* 0x000f620000000a00 */
[----:B-1----:R-:W-:-:S07]  /*00b0*/  SHF.L.U32 R2, R0, 0x1, RZ ;  /* 0x0000000100027819 */ /* 0x002fce00000006ff */
[----:B------:R-:W1:Y:S01]  /*00c0*/  LDC.64 R4, c[0x0][0x238] ;  /* 0x00008e00ff047b82 */ /* 0x000e620000000a00 */
[----:B------:R-:W-:-:S07]  /*00d0*/  LOP3.LUT R11, R2, 0x1fe, RZ, 0xc0, !PT ;  /* 0x000001fe020b7812 */ /* 0x000fce00078ec0ff */
[----:B------:R-:W1:Y:S01]  /*00e0*/  LDC.64 R2, c[0x0][0x210] ;  /* 0x00008400ff027b82 */ /* 0x000e620000000a00 */
[----:B---3--:R-:W-:Y:S02]  /*00f0*/  IMAD R19, R10, 0xc00, R11 ;  /* 0x00000c000a137824 */ /* 0x008fe400078e020b */
[----:B----4-:R-:W-:-:S04]  /*0100*/  IMAD.WIDE.U32 R6, R11, 0x2, R6 ;  /* 0x000000020b067825 */ /* 0x010fc800078e0006 */
[----:B--2---:R-:W-:Y:S02]  /*0110*/  IMAD.WIDE R12, R19, 0x2, R8 ;  /* 0x00000002130c7825 */ /* 0x004fe400078e0208 */
[----:B------:R-:W2:Y:S02]  /*0120*/  LDG.E.EL R6, desc[UR6][R6.64+0x3000] ;  /* 0x0030000606067981 */ /* 0x000ea4000c2e1900 */
[C---:B-----5:R-:W-:Y:S02]  /*0130*/  IMAD.WIDE.U32 R14, R11.reuse, 0x2, R14 ;  /* 0x000000020b0e7825 */ /* 0x060fe400078e000e */
[----:B------:R3:W4:Y:S02]  /*0140*/  LDG.E.EF R12, desc[UR6][R12.64] ;  /* 0x000000060c0c7981 */ /* 0x000724000c0e1900 */
[C---:B0-----:R-:W-:Y:S02]  /*0150*/  IMAD.WIDE.U32 R16, R11.reuse, 0x2, R16 ;  /* 0x000000020b107825 */ /* 0x041fe400078e0010 */
[----:B------:R-:W5:Y:S02]  /*0160*/  LDG.E.EL R15, desc[UR6][R14.64] ;  /* 0x000000060e0f7981 */ /* 0x000f64000c2e1900 */
[----:B-1----:R-:W-:-:S02]  /*0170*/  IMAD.WIDE.U32 R4, R11, 0x2, R4 ;  /* 0x000000020b047825 */ /* 0x002fc400078e0004 */
[----:B------:R-:W5:Y:S02]  /*0180*/  LDG.E.EL R16, desc[UR6][R16.64+0x3000] ;  /* 0x0030000610107981 */ /* 0x000f64000c2e1900 */
[----:B------:R-:W-:Y:S02]  /*0190*/  IMAD.WIDE R10, R19, 0x2, R2 ;  /* 0x00000002130a7825 */ /* 0x000fe400078e0202 */
[----:B------:R2:W5:Y:S04]  /*01a0*/  LDG.E.EL R26, desc[UR6][R4.64] ;  /* 0x00000006041a7981 */ /* 0x000568000c2e1900 */
[----:B------:R-:W5:Y:S01]  /*01b0*/  LDG.E.EF R25, desc[UR6][R10.64] ;  /* 0x000000060a197981 */ /* 0x000f62000c0e1900 */
[----:B---3--:R-:W-:Y:S02]  /*01c0*/  LOP3.LUT R13, R0, 0xff, RZ, 0xc0, !PT ;  /* 0x000000ff000d7812 */ /* 0x008fe400078ec0ff */
[----:B--2---:R-:W-:-:S02]  /*01d0*/  PRMT R4, R6, 0x7632, R4 ;  /* 0x0000763206047816 */ /* 0x004fc40000000004 */
[----:B------:R-:W-:Y:S02]  /*01e0*/  SHF.L.U32 R5, R6, 0x10, RZ ;  /* 0x0000001006057819 */ /* 0x000fe400000006ff */
[C---:B----4-:R-:W-:Y:S02]  /*01f0*/  PRMT R14, R12.reuse, 0x7632, R14 ;  /* 0x000076320c0e7816 */ /* 0x050fe4000000000e */
[----:B------:R-:W-:Y:S02]  /*0200*/  SHF.L.U32 R29, R12, 0x10, RZ ;  /* 0x000000100c1d7819 */ /* 0x000fe400000006ff */
[----:B-----5:R-:W-:Y:S02]  /*0210*/  PRMT R22, R15, 0x7632, R22 ;  /* 0x000076320f167816 */ /* 0x020fe40000000016 */
[----:B------:R-:W-:Y:S02]  /*0220*/  PRMT R0, R16, 0x7632, R0 ;  /* 0x0000763210007816 */ /* 0x000fe40000000000 */
[----:B------:R-:W-:-:S02]  /*0230*/  PRMT R12, R26, 0x7632, R12 ;  /* 0x000076321a0c7816 */ /* 0x000fc4000000000c */
[----:B------:R-:W-:Y:S02]  /*0240*/  PRMT R6, R25, 0x7632, R6 ;  /* 0x0000763219067816 */ /* 0x000fe40000000006 */
[----:B------:R-:W-:Y:S02]  /*0250*/  SHF.L.U32 R24, R15, 0x10, RZ ;  /* 0x000000100f187819 */ /* 0x000fe400000006ff */
[----:B------:R-:W-:Y:S02]  /*0260*/  SHF.L.U32 R23, R22, 0x10, RZ ;  /* 0x0000001016177819 */ /* 0x000fe400000006ff */
[----:B------:R-:W-:Y:S02]  /*0270*/  SHF.L.U32 R14, R14, 0x10, RZ ;  /* 0x000000100e0e7819 */ /* 0x000fe400000006ff */
[----:B------:R-:W-:Y:S02]  /*0280*/  SHF.L.U32 R0, R0, 0x10, RZ ;  /* 0x0000001000007819 */ /* 0x000fe400000006ff */
[----:B------:R-:W-:-:S02]  /*0290*/  SHF.L.U32 R7, R4, 0x10, RZ ;  /* 0x0000001004077819 */ /* 0x000fc400000006ff */
[----:B------:R-:W-:Y:S01]  /*02a0*/  SHF.L.U32 R15, R12, 0x10, RZ ;  /* 0x000000100c0f7819 */ /* 0x000fe200000006ff */
[----:B------:R-:W-:Y:S01]  /*02b0*/  IMAD.WIDE.U32 R12, R13, 0x4, RZ ;  /* 0x000000040d0c7825 */ /* 0x000fe200078e00ff */
[----:B------:R-:W-:Y:S02]  /*02c0*/  SHF.L.U32 R6, R6, 0x10, RZ ;  /* 0x0000001006067819 */ /* 0x000fe400000006ff */
[----:B------:R-:W-:Y:S02]  /*02d0*/  SHF.L.U32 R16, R16, 0x10, RZ ;  /* 0x0000001010107819 */ /* 0x000fe400000006ff */
[----:B------:R-:W-:Y:S02]  /*02e0*/  SHF.L.U32 R26, R26, 0x10, RZ ;  /* 0x000000101a1a7819 */ /* 0x000fe400000006ff */
[----:B------:R-:W-:Y:S01]  /*02f0*/  SHF.L.U32 R25, R25, 0x10, RZ ;  /* 0x0000001019197819 */ /* 0x000fe200000006ff */
[----:B------:R-:W-:Y:S01]  /*0300*/  FADD R23, R14, R23 ;  /* 0x000000170e177221 */ /* 0x000fe20000000000 */
[----:B------:R-:W-:Y:S01]  /*0310*/  FADD R0, R0, R7 ;  /* 0x0000000700007221 */ /* 0x000fe20000000000 */
[----:B------:R-:W-:Y:S01]  /*0320*/  FADD R6, R6, R15 ;  /* 0x0000000f06067221 */ /* 0x000fe20000000000 */
[----:B------:R-:W-:Y:S01]  /*0330*/  LOP3.LUT R4, R12, 0x400, RZ, 0xfc, !PT ;  /* 0x000004000c047812 */ /* 0x000fe200078efcff */
[----:B------:R-:W-:Y:S01]  /*0340*/  FADD R29, R29, R24 ;  /* 0x000000181d1d7221 */ /* 0x000fe20000000000 */
[----:B------:R-:W-:Y:S01]  /*0350*/  FADD R16, R16, R5 ;  /* 0x0000000510107221 */ /* 0x000fe20000000000 */
[----:B------:R-:W-:Y:S01]  /*0360*/  FADD R25, R25, R26 ;  /* 0x0000001a19197221 */ /* 0x000fe20000000000 */
[----:B------:R-:W-:Y:S01]  /*0370*/  FFMA R23, R0, R6, R23 ;  /* 0x0000000600177223 */ /* 0x000fe20000000017 */
[----:B------:R-:W-:-:S02]  /*0380*/  IADD3 R6, P0, R4, UR4, RZ ;  /* 0x0000000404067c10 */ /* 0x000fc4000ff1e0ff */
[----:B------:R-:W-:Y:S01]  /*0390*/  FFMA R29, R16, R25, R29 ;  /* 0x00000019101d7223 */ /* 0x000fe2000000001d */
[----:B------:R-:W-:Y:S02]  /*03a0*/  IADD3 R15, R19, 0x200, RZ ;  /* 0x00000200130f7810 */ /* 0x000fe40007ffe0ff */
[----:B------:R-:W-:Y:S01]  /*03b0*/  IADD3.X R7, R13, UR5, RZ, P0, !PT ;  /* 0x000000050d077c10 */ /* 0x000fe200087fe4ff */
[----:B------:R-:W-:Y:S01]  /*03c0*/  ULDC.64 UR4, c[0x0][0x238] ;  /* 0x00008e0000047ab9 */ /* 0x000fe20000000a00 */
[----:B------:R-:W-:Y:S01]  /*03d0*/  F2FP.BF16.F32.PACK_AB R17, R23, R29 ;  /* 0x0000001d1711723e */ /* 0x000fe200000010ff */
[C---:B------:R-:W-:Y:S01]  /*03e0*/  IMAD.WIDE R26, R15.reuse, 0x2, R8 ;  /* 0x000000020f1a7825 */ /* 0x040fe200078e0208 */
[----:B------:R-:W-:Y:S02]  /*03f0*/  LOP3.LUT R16, R12, 0x3400, RZ, 0xfc, !PT ;  /* 0x000034000c107812 */ /* 0x000fe400078efcff */
[----:B------:R-:W-:Y:S01]  /*0400*/  IADD3 R4, P1, R4, UR4, RZ ;  /* 0x0000000404047c10 */ /* 0x000fe2000ff3e0ff */
[----:B------:R0:W-:Y:S01]  /*0410*/  STG.E desc[UR6][R10.64], R17 ;  /* 0x000000110a007986 */ /* 0x0001e2000c101906 */
[----:B------:R-:W-:Y:S01]  /*0420*/  IADD3 R24, P0, R16, UR8, RZ ;  /* 0x0000000810187c10 */ /* 0x000fe2000ff1e0ff */
[----:B------:R-:W-:Y:S01]  /*0430*/  IMAD.WIDE R30, R15, 0x2, R2 ;  /* 0x000000020f1e7825 */ /* 0x000fe200078e0202 */
[----:B------:R-:W-:Y:S01]  /*0440*/  IADD3.X R5, R13, UR5, RZ, P1, !PT ;  /* 0x000000050d057c10 */ /* 0x000fe20008ffe4ff */
[----:B------:R-:W2:Y:S01]  /*0450*/  LDG.E.EF R27, desc[UR6][R26.64] ;  /* 0x000000061a1b7981 */ /* 0x000ea2000c0e1900 */
[----:B------:R-:W-:-:S03]  /*0460*/  IADD3 R16, P1, R16, UR10, RZ ;  /* 0x0000000a10107c10 */ /* 0x000fc6000ff3e0ff */
[----:B------:R-:W3:Y:S01]  /*0470*/  LDG.E.EL R0, desc[UR6][R6.64] ;  /* 0x0000000606007981 */ /* 0x000ee2000c2e1900 */
[----:B------:R-:W-:Y:S02]  /*0480*/  IADD3.X R25, R13, UR9, RZ, P0, !PT ;  /* 0x000000090d197c10 */ /* 0x000fe400087fe4ff */
[----:B0-----:R-:W-:Y:S01]  /*0490*/  IADD3.X R17, R13, UR11, RZ, P1, !PT ;  /* 0x0000000b0d117c10 */ /* 0x001fe20008ffe4ff */
[----:B------:R-:W4:Y:S04]  /*04a0*/  LDG.E.EF R30, desc[UR6][R30.64] ;  /* 0x000000061e1e7981 */ /* 0x000f28000c0e1900 */
[----:B------:R-:W5:Y:S04]  /*04b0*/  LDG.E.EL R10, desc[UR6][R4.64] ;  /* 0x00000006040a7981 */ /* 0x000f68000c2e1900 */
[----:B------:R-:W5:Y:S04]  /*04c0*/  LDG.E.EL R24, desc[UR6][R24.64] ;  /* 0x0000000618187981 */ /* 0x000f68000c2e1900 */
[----:B------:R-:W5:Y:S01]  /*04d0*/  LDG.E.EL R22, desc[UR6][R16.64] ;  /* 0x0000000610167981 */ /* 0x000f62000c2e1900 */
[----:B------:R-:W-:-:S02]  /*04e0*/  LOP3.LUT R12, R12, 0x3400, RZ, 0xfc, !PT ;  /* 0x000034000c0c7812 */ /* 0x000fc400078efcff */
[----:B--2---:R-:W-:Y:S02]  /*04f0*/  SHF.L.U32 R26, R27, 0x10, RZ ;  /* 0x000000101b1a7819 */ /* 0x004fe400000006ff */
[C---:B---3--:R-:W-:Y:S02]  /*0500*/  SHF.L.U32 R11, R0.reuse, 0x10, RZ ;  /* 0x00000010000b7819 */ /* 0x048fe400000006ff */
[----:B------:R-:W-:-:S03]  /*0510*/  PRMT R14, R0, 0x7632, R14 ;  /* 0x00007632000e7816 */ /* 0x000fc6000000000e */
[----:B------:R-:W-:Y:S01]  /*0520*/  FADD R26, R26, R11 ;  /* 0x0000000b1a1a7221 */ /* 0x000fe20000000000 */
[C---:B----4-:R-:W-:Y:S02]  /*0530*/  PRMT R32, R30.reuse, 0x7632, R32 ;  /* 0x000076321e207816 */ /* 0x050fe40000000020 */
[----:B------:R-:W-:Y:S02]  /*0540*/  SHF.L.U32 R0, R30, 0x10, RZ ;  /* 0x000000101e007819 */ /* 0x000fe400000006ff */
[C---:B-----5:R-:W-:Y:S02]  /*0550*/  PRMT R30, R10.reuse, 0x7632, R30 ;  /* 0x000076320a1e7816 */ /* 0x060fe4000000001e */
[----:B------:R-:W-:Y:S02]  /*0560*/  SHF.L.U32 R11, R10, 0x10, RZ ;  /* 0x000000100a0b7819 */ /* 0x000fe400000006ff */
[C---:B------:R-:W-:Y:S02]  /*0570*/  PRMT R28, R24.reuse, 0x7632, R28 ;  /* 0x00007632181c7816 */ /* 0x040fe4000000001c */
[----:B------:R-:W-:-:S02]  /*0580*/  SHF.L.U32 R10, R24, 0x10, RZ ;  /* 0x00000010180a7819 */ /* 0x000fc400000006ff */
[----:B------:R-:W-:Y:S02]  /*0590*/  PRMT R27, R27, 0x7632, R27 ;  /* 0x000076321b1b7816 */ /* 0x000fe4000000001b */
[C---:B------:R-:W-:Y:S02]  /*05a0*/  PRMT R24, R22.reuse, 0x7632, R24 ;  /* 0x0000763216187816 */ /* 0x040fe40000000018 */
[----:B------:R-:W-:Y:S02]  /*05b0*/  SHF.L.U32 R25, R22, 0x10, RZ ;  /* 0x0000001016197819 */ /* 0x000fe400000006ff */
[----:B------:R-:W-:Y:S02]  /*05c0*/  SHF.L.U32 R27, R27, 0x10, RZ ;  /* 0x000000101b1b7819 */ /* 0x000fe400000006ff */
[----:B------:R-:W-:Y:S02]  /*05d0*/  SHF.L.U32 R14, R14, 0x10, RZ ;  /* 0x000000100e0e7819 */ /* 0x000fe400000006ff */
[----:B------:R-:W-:-:S02]  /*05e0*/  SHF.L.U32 R32, R32, 0x10, RZ ;  /* 0x0000001020207819 */ /* 0x000fc400000006ff */
[----:B------:R-:W-:Y:S02]  /*05f0*/  SHF.L.U32 R33, R30, 0x10, RZ ;  /* 0x000000101e217819 */ /* 0x000fe400000006ff */
[----:B------:R-:W-:Y:S02]  /*0600*/  SHF.L.U32 R31, R28, 0x10, RZ ;  /* 0x000000101c1f7819 */ /* 0x000fe400000006ff */
[----:B------:R-:W-:Y:S01]  /*0610*/  SHF.L.U32 R24, R24, 0x10, RZ ;  /* 0x0000001018187819 */ /* 0x000fe200000006ff */
[----:B------:R-:W-:Y:S01]  /*0620*/  FADD R14, R27, R14 ;  /* 0x0000000e1b0e7221 */ /* 0x000fe20000000000 */
[----:B------:R-:W-:Y:S01]  /*0630*/  FADD R0, R0, R11 ;  /* 0x0000000b00007221 */ /* 0x000fe20000000000 */
[----:B------:R-:W-:Y:S01]  /*0640*/  FADD R32, R32, R33 ;  /* 0x0000002120207221 */ /* 0x000fe20000000000 */
[----:B------:R-:W-:Y:S01]  /*0650*/  FADD R25, R25, R10 ;  /* 0x0000000a19197221 */ /* 0x000fe20000000000 */
[----:B------:R-:W-:Y:S01]  /*0660*/  FADD R31, R24, R31 ;  /* 0x0000001f181f7221 */ /* 0x000fe20000000000 */
[----:B------:R-:W-:-:S02]  /*0670*/  IADD3 R11, R19, 0x400, RZ ;  /* 0x00000400130b7810 */ /* 0x000fc40007ffe0ff */
[----:B------:R-:W-:Y:S01]  /*0680*/  FFMA R26, R25, R0, R26 ;  /* 0x00000000191a7223 */ /* 0x000fe2000000001a */
[----:B------:R-:W-:Y:S01]  /*0690*/  FFMA R24, R31, R32, R14 ;  /* 0x000000201f187223 */ /* 0x000fe2000000000e */
[----:B------:R-:W-:-:S04]  /*06a0*/  IMAD.WIDE R32, R15, 0x2, R2 ;  /* 0x000000020f207825 */ /* 0x000fc800078e0202 */
[----:B------:R-:W-:Y:S01]  /*06b0*/  F2FP.BF16.F32.PACK_AB R27, R24, R26 ;  /* 0x0000001a181b723e */ /* 0x000fe200000010ff */
[----:B------:R-:W-:Y:S01]  /*06c0*/  IMAD.WIDE R30, R11, 0x2, R8 ;  /* 0x000000020b1e7825 */ /* 0x000fe200078e0208 */
[----:B------:R-:W-:-:S03]  /*06d0*/  IADD3 R14, P0, R12, UR8, RZ ;  /* 0x000000080c0e7c10 */ /* 0x000fc6000ff1e0ff */
[----:B------:R0:W-:Y:S04]  /*06e0*/  STG.E desc[UR6][R32.64], R27 ;  /* 0x0000001b20007986 */ /* 0x0001e8000c101906 */
[----:B------:R-:W0:Y:S04]  /*06f0*/  LDG.E.EF R30, desc[UR6][R30.64] ;  /* 0x000000061e1e7981 */ /* 0x000e28000c0e1900 */
[----:B------:R-:W2:Y:S01]  /*0700*/  LDG.E.EL R28, desc[UR6][R6.64+0x400] ;  /* 0x00040006061c7981 */ /* 0x000ea2000c2e1900 */
[----:B------:R-:W-:Y:S01]  /*0710*/  IADD3.X R15, R13, UR9, RZ, P0, !PT ;  /* 0x000000090d0f7c10 */ /* 0x000fe200087fe4ff */
[----:B------:R-:W-:-:S02]  /*0720*/  IMAD.WIDE R10, R11, 0x2, R2 ;  /* 0x000000020b0a7825 */ /* 0x000fc400078e0202 */
[----:B------:R-:W3:Y:S04]  /*0730*/  LDG.E.EL R22, desc[UR6][R4.64+0x400] ;  /* 0x0004000604167981 */ /* 0x000ee8000c2e1900 */
[----:B------:R-:W4:Y:S04]  /*0740*/  LDG.E.EL R0, desc[UR6][R14.64+0x400] ;  /* 0x000400060e007981 */ /* 0x000f28000c2e1900 */
[----:B------:R1:W5:Y:S04]  /*0750*/  LDG.E.EL R16, desc[UR6][R16.64+0x400] ;  /* 0x0004000610107981 */ /* 0x000368000c2e1900 */
[----:B------:R-:W5:Y:S01]  /*0760*/  LDG.E.EF R25, desc[UR6][R10.64] ;  /* 0x000000060a197981 */ /* 0x000f62000c0e1900 */
[----:B------:R-:W-:-:S02]  /*0770*/  IADD3 R12, P1, R12, UR10, RZ ;  /* 0x0000000a0c0c7c10 */ /* 0x000fc4000ff3e0ff */
[----:B0-----:R-:W-:Y:S02]  /*0780*/  PRMT R27, R30, 0x7632, R27 ;  /* 0x000076321e1b7816 */ /* 0x001fe4000000001b */
[C---:B--2---:R-:W-:Y:S02]  /*0790*/  PRMT R31, R28.reuse, 0x7632, R31 ;  /* 0x000076321c1f7816 */ /* 0x044fe4000000001f */
[----:B------:R-:W-:Y:S02]  /*07a0*/  SHF.L.U32 R33, R28, 0x10, RZ ;  /* 0x000000101c217819 */ /* 0x000fe400000006ff */
[----:B------:R-:W-:Y:S02]  /*07b0*/  SHF.L.U32 R30, R30, 0x10, RZ ;  /* 0x000000101e1e7819 */ /* 0x000fe400000006ff */
[----:B------:R-:W-:Y:S02]  /*07c0*/  SHF.L.U32 R27, R27, 0x10, RZ ;  /* 0x000000101b1b7819 */ /* 0x000fe400000006ff */
[----:B------:R-:W-:Y:S01]  /*07d0*/  SHF.L.U32 R28, R31, 0x10, RZ ;  /* 0x000000101f1c7819 */ /* 0x000fe200000006ff */
[----:B-1----:R-:W-:Y:S01]  /*07e0*/  FADD R17, R30, R33 ;  /* 0x000000211e117221 */ /* 0x002fe20000000000 */
[----:B---3--:R-:W-:-:S02]  /*07f0*/  PRMT R31, R22, 0x7632, R31 ;  /* 0x00007632161f7816 */ /* 0x008fc4000000001f */
[----:B----4-:R-:W-:Y:S01]  /*0800*/  SHF.L.U32 R15, R0, 0x10, RZ ;  /* 0x00000010000f7819 */ /* 0x010fe200000006ff */
[--C-:B------:R-:W-:Y:S01]  /*0810*/  FADD R27, R27, R28.reuse ;  /* 0x0000001c1b1b7221 */ /* 0x100fe20000000000 */
[----:B-----5:R-:W-:Y:S02]  /*0820*/  PRMT R28, R16, 0x7632, R28 ;  /* 0x00007632101c7816 */ /* 0x020fe4000000001c */
[C---:B------:R-:W-:Y:S02]  /*0830*/  PRMT R30, R25.reuse, 0x7632, R30 ;  /* 0x00007632191e7816 */ /* 0x040fe4000000001e */
[----:B------:R-:W-:Y:S02]  /*0840*/  PRMT R0, R0, 0x7632, R0 ;  /* 0x0000763200007816 */ /* 0x000fe40000000000 */
[----:B------:R-:W-:Y:S02]  /*0850*/  SHF.L.U32 R25, R25, 0x10, RZ ;  /* 0x0000001019197819 */ /* 0x000fe400000006ff */
[----:B------:R-:W-:-:S02]  /*0860*/  SHF.L.U32 R22, R22, 0x10, RZ ;  /* 0x0000001016167819 */ /* 0x000fc400000006ff */
[----:B------:R-:W-:Y:S02]  /*0870*/  SHF.L.U32 R33, R31, 0x10, RZ ;  /* 0x000000101f217819 */ /* 0x000fe400000006ff */
[----:B------:R-:W-:Y:S02]  /*0880*/  SHF.L.U32 R16, R16, 0x10, RZ ;  /* 0x0000001010107819 */ /* 0x000fe400000006ff */
[----:B------:R-:W-:Y:S02]  /*0890*/  SHF.L.U32 R30, R30, 0x10, RZ ;  /* 0x000000101e1e7819 */ /* 0x000fe400000006ff */
[----:B------:R-:W-:Y:S02]  /*08a0*/  SHF.L.U32 R28, R28, 0x10, RZ ;  /* 0x000000101c1c7819 */ /* 0x000fe400000006ff */
[----:B------:R-:W-:Y:S01]  /*08b0*/  SHF.L.U32 R31, R0, 0x10, RZ ;  /* 0x00000010001f7819 */ /* 0x000fe200000006ff */
[----:B------:R-:W-:Y:S01]  /*08c0*/  FADD R25, R25, R22 ;  /* 0x0000001619197221 */ /* 0x000fe20000000000 */
[----:B------:R-:W-:Y:S01]  /*08d0*/  FADD R30, R30, R33 ;  /* 0x000000211e1e7221 */ /* 0x000fe20000000000 */
[----:B------:R-:W-:-:S02]  /*08e0*/  FADD R16, R16, R15 ;  /* 0x0000000f10107221 */ /* 0x000fc40000000000 */
[----:B------:R-:W-:Y:S02]  /*08f0*/  FADD R22, R28, R31 ;  /* 0x0000001f1c167221 */ /* 0x000fe40000000000 */
[----:B------:R-:W-:Y:S01]  /*0900*/  FFMA R25, R16, R25, R17 ;  /* 0x0000001910197223 */ /* 0x000fe20000000011 */
[----:B------:R-:W-:Y:S01]  /*0910*/  IADD3 R17, R19, 0x600, RZ ;  /* 0x0000060013117810 */ /* 0x000fe20007ffe0ff */
[----:B------:R-:W-:-:S04]  /*0920*/  FFMA R22, R22, R30, R27 ;  /* 0x0000001e16167223 */ /* 0x000fc8000000001b */
[----:B------:R-:W-:Y:S01]  /*0930*/  IMAD.WIDE R30, R17, 0x2, R8 ;  /* 0x00000002111e7825 */ /* 0x000fe200078e0208 */
[----:B------:R-:W-:-:S05]  /*0940*/  F2FP.BF16.F32.PACK_AB R33, R22, R25 ;  /* 0x000000191621723e */ /* 0x000fca00000010ff */
[----:B------:R0:W-:Y:S04]  /*0950*/  STG.E desc[UR6][R10.64], R33 ;  /* 0x000000210a007986 */ /* 0x0001e8000c101906 */
[----:B------:R1:W2:Y:S04]  /*0960*/  LDG.E.EF R27, desc[UR6][R30.64] ;  /* 0x000000061e1b7981 */ /* 0x0002a8000c0e1900 */
[----:B------:R-:W3:Y:S01]  /*0970*/  LDG.E.EL R28, desc[UR6][R6.64+0x800] ;  /* 0x00080006061c7981 */ /* 0x000ee2000c2e1900 */
[----:B------:R-:W-:Y:S02]  /*0980*/  IADD3.X R15, R13, UR9, RZ, P0, !PT ;  /* 0x000000090d0f7c10 */ /* 0x000fe400087fe4ff */
[----:B------:R-:W-:Y:S01]  /*0990*/  IADD3.X R13, R13, UR11, RZ, P1, !PT ;  /* 0x0000000b0d0d7c10 */ /* 0x000fe20008ffe4ff */
[----:B------:R-:W-:Y:S01]  /*09a0*/  IMAD.WIDE R16, R17, 0x2, R2 ;  /* 0x0000000211107825 */ /* 0x000fe200078e0202 */
[----:B------:R-:W4:Y:S04]  /*09b0*/  LDG.E.EL R34, desc[UR6][R4.64+0x800] ;  /* 0x0008000604227981 */ /* 0x000f28000c2e1900 */
[----:B------:R-:W5:Y:S04]  /*09c0*/  LDG.E.EL R35, desc[UR6][R12.64+0x800] ;  /* 0x000800060c237981 */ /* 0x000f68000c2e1900 */
[----:B------:R-:W4:Y:S04]  /*09d0*/  LDG.E.EL R32, desc[UR6][R14.64+0x800] ;  /* 0x000800060e207981 */ /* 0x000f28000c2e1900 */
[----:B0-----:R-:W4:Y:S01]  /*09e0*/  LDG.E.EF R33, desc[UR6][R16.64] ;  /* 0x0000000610217981 */ /* 0x001f22000c0e1900 */
[----:B------:R-:W-:-:S04]  /*09f0*/  FADD R0, -R29, R26 ;  /* 0x0000001a1d007221 */ /* 0x000fc80000000100 */
[----:B-1----:R-:W-:-:S04]  /*0a00*/  FFMA R30, R0, 0.5, R29 ;  /* 0x3f000000001e7823 */ /* 0x002fc8000000001d */
[----:B------:R-:W-:Y:S01]  /*0a10*/  FADD R29, -R30, R25 ;  /* 0x000000191e1d7221 */ /* 0x000fe20000000100 */
[----:B------:R-:W-:-:S03]  /*0a20*/  FADD R31, R26, -R30 ;  /* 0x8000001e1a1f7221 */ /* 0x000fc60000000000 */
[----:B------:R-:W-:Y:S01]  /*0a30*/  FFMA R26, R29, 0.3333333432674407959, R30 ;  /* 0x3eaaaaab1d1a7823 */ /* 0x000fe2000000001e */
[----:B------:R-:W-:-:S03]  /*0a40*/  FFMA R0, R0, R31, RZ ;  /* 0x0000001f00007223 */ /* 0x000fc600000000ff */
[----:B------:R-:W-:-:S04]  /*0a50*/  FADD R25, R25, -R26 ;  /* 0x8000001a19197221 */ /* 0x000fc80000000000 */
[--C-:B------:R-:W-:Y:S01]  /*0a60*/  FFMA R25, R29, R25, R0.reuse ;  /* 0x000000191d197223 */ /* 0x100fe20000000000 */
[C---:B--2---:R-:W-:Y:S02]  /*0a70*/  PRMT R0, R27.reuse, 0x7632, R0 ;  /* 0x000076321b007816 */ /* 0x044fe40000000000 */
[C---:B---3--:R-:W-:Y:S02]  /*0a80*/  PRMT R29, R28.reuse, 0x7632, R29 ;  /* 0x000076321c1d7816 */ /* 0x048fe4000000001d */
[----:B------:R-:W-:Y:S02]  /*0a90*/  SHF.L.U32 R27, R27, 0x10, RZ ;  /* 0x000000101b1b7819 */ /* 0x000fe400000006ff */
[----:B------:R-:W-:Y:S02]  /*0aa0*/  SHF.L.U32 R28, R28, 0x10, RZ ;  /* 0x000000101c1c7819 */ /* 0x000fe400000006ff */
[----:B------:R-:W-:Y:S02]  /*0ab0*/  SHF.L.U32 R0, R0, 0x10, RZ ;  /* 0x0000001000007819 */ /* 0x000fe400000006ff */
[----:B------:R-:W-:Y:S01]  /*0ac0*/  SHF.L.U32 R29, R29, 0x10, RZ ;  /* 0x000000101d1d7819 */ /* 0x000fe200000006ff */
[----:B------:R-:W-:-:S04]  /*0ad0*/  FADD R28, R27, R28 ;  /* 0x0000001c1b1c7221 */ /* 0x000fc80000000000 */
[----:B------:R-:W-:Y:S01]  /*0ae0*/  FADD R27, R0, R29 ;  /* 0x0000001d001b7221 */ /* 0x000fe20000000000 */
[C---:B-----5:R-:W-:Y:S02]  /*0af0*/  SHF.L.U32 R29, R35.reuse, 0x10, RZ ;  /* 0x00000010231d7819 */ /* 0x060fe400000006ff */
[C---:B----4-:R-:W-:Y:S02]  /*0b00*/  SHF.L.U32 R0, R32.reuse, 0x10, RZ ;  /* 0x0000001020007819 */ /* 0x050fe400000006ff */
[----:B------:R-:W-:Y:S02]  /*0b10*/  PRMT R35, R35, 0x7632, R35 ;  /* 0x0000763223237816 */ /* 0x000fe40000000023 */
[----:B------:R-:W-:Y:S01]  /*0b20*/  PRMT R32, R32, 0x7632, R32 ;  /* 0x0000763220207816 */ /* 0x000fe20000000020 */
[--C-:B------:R-:W-:Y:S01]  /*0b30*/  FADD R29, R29, R0.reuse ;  /* 0x000000001d1d7221 */ /* 0x100fe20000000000 */
[----:B------:R-:W-:Y:S02]  /*0b40*/  PRMT R0, R34, 0x7632, R0 ;  /* 0x0000763222007816 */ /* 0x000fe40000000000 */
[----:B------:R-:W-:-:S02]  /*0b50*/  PRMT R30, R33, 0x7632, R30 ;  /* 0x00007632211e7816 */ /* 0x000fc4000000001e */
[----:B------:R-:W-:Y:S02]  /*0b60*/  SHF.L.U32 R35, R35, 0x10, RZ ;  /* 0x0000001023237819 */ /* 0x000fe400000006ff */
[----:B------:R-:W-:Y:S02]  /*0b70*/  SHF.L.U32 R32, R32, 0x10, RZ ;  /* 0x0000001020207819 */ /* 0x000fe400000006ff */
[----:B------:R-:W-:Y:S02]  /*0b80*/  SHF.L.U32 R31, R0, 0x10, RZ ;  /* 0x00000010001f7819 */ /* 0x000fe400000006ff */
[----:B------:R-:W-:Y:S01]  /*0b90*/  SHF.L.U32 R0, R30, 0x10, RZ ;  /* 0x000000101e007819 */ /* 0x000fe200000006ff */
[----:B------:R-:W-:Y:S01]  /*0ba0*/  FADD R30, R35, R32 ;  /* 0x00000020231e7221 */ /* 0x000fe20000000000 */
[----:B------:R-:W-:Y:S02]  /*0bb0*/  SHF.L.U32 R34, R34, 0x10, RZ ;  /* 0x0000001022227819 */ /* 0x000fe400000006ff */
[----:B------:R-:W-:Y:S01]  /*0bc0*/  SHF.L.U32 R33, R33, 0x10, RZ ;  /* 0x0000001021217819 */ /* 0x000fe200000006ff */
[----:B------:R-:W-:Y:S01]  /*0bd0*/  FADD R32, R0, R31 ;  /* 0x0000001f00207221 */ /* 0x000fe20000000000 */
[----:B------:R-:W-:-:S03]  /*0be0*/  FADD R0, -R23, R24 ;  /* 0x0000001817007221 */ /* 0x000fc60000000100 */
[----:B------:R-:W-:Y:S01]  /*0bf0*/  FADD R33, R33, R34 ;  /* 0x0000002221217221 */ /* 0x000fe20000000000 */
[----:B------:R-:W-:-:S03]  /*0c00*/  FFMA R31, R0, 0.5, R23 ;  /* 0x3f000000001f7823 */ /* 0x000fc60000000017 */
[----:B------:R-:W-:Y:S01]  /*0c10*/  FFMA R23, R29, R33, R28 ;  /* 0x000000211d177223 */ /* 0x000fe2000000001c */
[----:B------:R-:W-:Y:S01]  /*0c20*/  FADD R29, R24, -R31 ;  /* 0x8000001f181d7221 */ /* 0x000fe20000000000 */
[----:B------:R-:W-:Y:S01]  /*0c30*/  FADD R24, -R31, R22 ;  /* 0x000000161f187221 */ /* 0x000fe20000000100 */
[----:B------:R-:W-:Y:S01]  /*0c40*/  FFMA R27, R30, R32, R27 ;  /* 0x000000201e1b7223 */ /* 0x000fe2000000001b */
[----:B------:R-:W-:Y:S02]  /*0c50*/  IADD3 R33, R19, 0x800, RZ ;  /* 0x0000080013217810 */ /* 0x000fe40007ffe0ff */
[----:B------:R-:W-:Y:S01]  /*0c60*/  FFMA R31, R24, 0.3333333432674407959, R31 ;  /* 0x3eaaaaab181f7823 */ /* 0x000fe2000000001f */
[----:B------:R-:W-:Y:S01]  /*0c70*/  FFMA R32, R0, R29, RZ ;  /* 0x0000001d00207223 */ /* 0x000fe200000000ff */
[----:B------:R-:W-:Y:S01]  /*0c80*/  F2FP.BF16.F32.PACK_AB R37, R27, R23 ;  /* 0x000000171b25723e */ /* 0x000fe200000010ff */
[----:B------:R-:W-:-:S04]  /*0c90*/  IMAD.WIDE R28, R33, 0x2, R8 ;  /* 0x00000002211c7825 */ /* 0x000fc800078e0208 */
[----:B------:R-:W-:Y:S01]  /*0ca0*/  FADD R35, R22, -R31 ;  /* 0x8000001f16237221 */ /* 0x000fe20000000000 */
[----:B------:R-:W-:Y:S01]  /*0cb0*/  FADD R22, -R26, R23 ;  /* 0x000000171a167221 */ /* 0x000fe20000000100 */
[----:B------:R-:W-:Y:S03]  /*0cc0*/  STG.E desc[UR6][R16.64], R37 ;  /* 0x0000002510007986 */ /* 0x000fe6000c101906 */
[----:B------:R-:W-:Y:S01]  /*0cd0*/  FFMA R26, R22, 0.25, R26 ;  /* 0x3e800000161a7823 */ /* 0x000fe2000000001a */
[----:B------:R-:W2:Y:S04]  /*0ce0*/  LDG.E.EF R28, desc[UR6][R28.64] ;  /* 0x000000061c1c7981 */ /* 0x000ea8000c0e1900 */
[----:B------:R-:W3:Y:S01]  /*0cf0*/  LDG.E.EL R0, desc[UR6][R6.64+0xc00] ;  /* 0x000c000606007981 */ /* 0x000ee2000c2e1900 */
[----:B------:R-:W-:Y:S01]  /*0d00*/  FADD R23, R23, -R26 ;  /* 0x8000001a17177221 */ /* 0x000fe20000000000 */
[----:B------:R-:W-:-:S02]  /*0d10*/  FFMA R32, R24, R35, R32 ;  /* 0x0000002318207223 */ /* 0x000fc40000000020 */
[----:B------:R-:W4:Y:S01]  /*0d20*/  LDG.E.EL R30, desc[UR6][R12.64+0xc00] ;  /* 0x000c00060c1e7981 */ /* 0x000f22000c2e1900 */
[----:B------:R-:W-:Y:S01]  /*0d30*/  FFMA R25, R22, R23, R25 ;  /* 0x0000001716197223 */ /* 0x000fe20000000019 */
[----:B------:R-:W-:Y:S02]  /*0d40*/  IMAD.WIDE R22, R33, 0x2, R2 ;  /* 0x0000000221167825 */ /* 0x000fe400078e0202 */
[----:B------:R-:W5:Y:S04]  /*0d50*/  LDG.E.EL R24, desc[UR6][R14.64+0xc00] ;  /* 0x000c00060e187981 */ /* 0x000f68000c2e1900 */
[----:B------:R-:W5:Y:S04]  /*0d60*/  LDG.E.EL R29, desc[UR6][R4.64+0xc00] ;  /* 0x000c0006041d7981 */ /* 0x000f68000c2e1900 */
[----:B------:R-:W5:Y:S01]  /*0d70*/  LDG.E.EF R33, desc[UR6][R22.64] ;  /* 0x0000000616217981 */ /* 0x000f62000c0e1900 */
[----:B------:R-:W-:-:S04]  /*0d80*/  FADD R36, -R31, R27 ;  /* 0x0000001b1f247221 */ /* 0x000fc80000000100 */
[----:B------:R-:W-:-:S04]  /*0d90*/  FFMA R34, R36, 0.25, R31 ;  /* 0x3e80000024227823 */ /* 0x000fc8000000001f */
[----:B------:R-:W-:-:S04]  /*0da0*/  FADD R27, R27, -R34 ;  /* 0x800000221b1b7221 */ /* 0x000fc80000000000 */
[----:B------:R-:W-:Y:S01]  /*0db0*/  FFMA R32, R36, R27, R32 ;  /* 0x0000001b24207223 */ /* 0x000fe20000000020 */
[C---:B--2---:R-:W-:Y:S02]  /*0dc0*/  PRMT R27, R28.reuse, 0x7632, R27 ;  /* 0x000076321c1b7816 */ /* 0x044fe4000000001b */
[----:B------:R-:W-:Y:S02]  /*0dd0*/  SHF.L.U32 R28, R28, 0x10, RZ ;  /* 0x000000101c1c7819 */ /* 0x000fe400000006ff */
[C---:B---3--:R-:W-:Y:S02]  /*0de0*/  PRMT R31, R0.reuse, 0x7632, R31 ;  /* 0x00007632001f7816 */ /* 0x048fe4000000001f */
[----:B------:R-:W-:Y:S02]  /*0df0*/  SHF.L.U32 R35, R0, 0x10, RZ ;  /* 0x0000001000237819 */ /* 0x000fe400000006ff */
[----:B------:R-:W-:Y:S02]  /*0e00*/  SHF.L.U32 R27, R27, 0x10, RZ ;  /* 0x000000101b1b7819 */ /* 0x000fe400000006ff */
[----:B------:R-:W-:Y:S01]  /*0e10*/  SHF.L.U32 R36, R31, 0x10, RZ ;  /* 0x000000101f247819 */ /* 0x000fe200000006ff */
[----:B------:R-:W-:Y:S01]  /*0e20*/  FADD R0, R28, R35 ;  /* 0x000000231c007221 */ /* 0x000fe20000000000 */
[----:B----4-:R-:W-:-:S02]  /*0e30*/  PRMT R28, R30, 0x7632, R28 ;  /* 0x000076321e1c7816 */ /* 0x010fc4000000001c */
[----:B------:R-:W-:Y:S01]  /*0e40*/  SHF.L.U32 R31, R30, 0x10, RZ ;  /* 0x000000101e1f7819 */ /* 0x000fe200000006ff */
[----:B------:R-:W-:Y:S01]  /*0e50*/  FADD R27, R27, R36 ;  /* 0x000000241b1b7221 */ /* 0x000fe20000000000 */
[C---:B-----5:R-:W-:Y:S02]  /*0e60*/  PRMT R30, R24.reuse, 0x7632, R30 ;  /* 0x00007632181e7816 */ /* 0x060fe4000000001e */
[----:B------:R-:W-:Y:S02]  /*0e70*/  SHF.L.U32 R36, R24, 0x10, RZ ;  /* 0x0000001018247819 */ /* 0x000fe400000006ff */
[----:B------:R-:W-:Y:S02]  /*0e80*/  SHF.L.U32 R24, R28, 0x10, RZ ;  /* 0x000000101c187819 */ /* 0x000fe400000006ff */
[----:B------:R-:W-:Y:S02]  /*0e90*/  SHF.L.U32 R35, R30, 0x10, RZ ;  /* 0x000000101e237819 */ /* 0x000fe400000006ff */
[----:B------:R-:W-:-:S02]  /*0ea0*/  PRMT R30, R29, 0x7632, R30 ;  /* 0x000076321d1e7816 */ /* 0x000fc4000000001e */
[----:B------:R-:W-:Y:S01]  /*0eb0*/  PRMT R28, R33, 0x7632, R28 ;  /* 0x00007632211c7816 */ /* 0x000fe2000000001c */
[----:B------:R-:W-:Y:S01]  /*0ec0*/  FADD R31, R31, R36 ;  /* 0x000000241f1f7221 */ /* 0x000fe20000000000 */
[----:B------:R-:W-:Y:S02]  /*0ed0*/  SHF.L.U32 R36, R29, 0x10, RZ ;  /* 0x000000101d247819 */ /* 0x000fe400000006ff */
[----:B------:R-:W-:Y:S02]  /*0ee0*/  SHF.L.U32 R33, R33, 0x10, RZ ;  /* 0x0000001021217819 */ /* 0x000fe400000006ff */
[----:B------:R-:W-:Y:S02]  /*0ef0*/  SHF.L.U32 R29, R30, 0x10, RZ ;  /* 0x000000101e1d7819 */ /* 0x000fe400000006ff */
[----:B------:R-:W-:Y:S01]  /*0f00*/  SHF.L.U32 R28, R28, 0x10, RZ ;  /* 0x000000101c1c7819 */ /* 0x000fe200000006ff */
[----:B------:R-:W-:Y:S01]  /*0f10*/  FADD R24, R24, R35 ;  /* 0x0000002318187221 */ /* 0x000fe20000000000 */
[----:B------:R-:W-:-:S03]  /*0f20*/  FADD R33, R33, R36 ;  /* 0x0000002421217221 */ /* 0x000fc60000000000 */
[----:B------:R-:W-:Y:S01]  /*0f30*/  FADD R28, R28, R29 ;  /* 0x0000001d1c1c7221 */ /* 0x000fe20000000000 */
[----:B------:R-:W-:-:S03]  /*0f40*/  FFMA R0, R31, R33, R0 ;  /* 0x000000211f007223 */ /* 0x000fc60000000000 */
[----:B------:R-:W-:Y:S01]  /*0f50*/  FFMA R27, R24, R28, R27 ;  /* 0x0000001c181b7223 */ /* 0x000fe2000000001b */
[----:B------:R-:W-:-:S04]  /*0f60*/  IADD3 R31, R19, 0xa00, RZ ;  /* 0x00000a00131f7810 */ /* 0x000fc80007ffe0ff */
[----:B------:R-:W-:Y:S01]  /*0f70*/  F2FP.BF16.F32.PACK_AB R33, R27, R0 ;  /* 0x000000001b21723e */ /* 0x000fe200000010ff */
[----:B------:R-:W-:-:S04]  /*0f80*/  IMAD.WIDE R28, R31, 0x2, R8 ;  /* 0x000000021f1c7825 */ /* 0x000fc800078e0208 */
[----:B------:R0:W-:Y:S04]  /*0f90*/  STG.E desc[UR6][R22.64], R33 ;  /* 0x0000002116007986 */ /* 0x0001e8000c101906 */
[----:B------:R-:W2:Y:S01]  /*0fa0*/  LDG.E.EL R12, desc[UR6][R12.64+0x1000] ;  /* 0x001000060c0c7981 */ /* 0x000ea2000c2e1900 */
[----:B------:R-:W-:-:S03]  /*0fb0*/  IMAD.WIDE R8, R31, 0x2, R2 ;  /* 0x000000021f087825 */ /* 0x000fc600078e0202 */
[----:B------:R-:W3:Y:S04]  /*0fc0*/  LDG.E.EL R6, desc[UR6][R6.64+0x1000] ;  /* 0x0010000606067981 */ /* 0x000ee8000c2e1900 */
[----:B------:R-:W0:Y:S04]  /*0fd0*/  LDG.E.EL R15, desc[UR6][R14.64+0x1000] ;  /* 0x001000060e0f7981 */ /* 0x000e28000c2e1900 */
[----:B------:R-:W4:Y:S04]  /*0fe0*/  LDG.E.EF R28, desc[UR6][R28.64] ;  /* 0x000000061c1c7981 */ /* 0x000f28000c0e1900 */
[----:B------:R-:W5:Y:S04]  /*0ff0*/  LDG.E.EL R4, desc[UR6][R4.64+0x1000] ;  /* 0x0010000604047981 */ /* 0x000f68000c2e1900 */
[----:B------:R-:W5:Y:S01]  /*1000*/  LDG.E.EF R30, desc[UR6][R8.64] ;  /* 0x00000006081e7981 */ /* 0x000f62000c0e1900 */
[----:B------:R-:W1:Y:S01]  /*1010*/  S2UR UR5, SR_CgaCtaId ;  /* 0x00000000000579c3 */ /* 0x000e620000008800 */
[----:B------:R-:W-:-:S02]  /*1020*/  UMOV UR4, 0x400 ;  /* 0x0000040000047882 */ /* 0x000fc40000000000 */
[----:B-1----:R-:W-:Y:S01]  /*1030*/  UPRMT UR4, UR5, 0x654, UR4 ;  /* 0x0000065405047896 */ /* 0x002fe20008000004 */
[----:B--2---:R-:W-:Y:S02]  /*1040*/  SHF.L.U32 R24, R12, 0x10, RZ ;  /* 0x000000100c187819 */ /* 0x004fe400000006ff */
[----:B---3--:R-:W-:Y:S02]  /*1050*/  PRMT R12, R6, 0x7632, R12 ;  /* 0x00007632060c7816 */ /* 0x008fe4000000000c */
[----:B0-----:R-:W-:Y:S02]  /*1060*/  SHF.L.U32 R23, R15, 0x10, RZ ;  /* 0x000000100f177819 */ /* 0x001fe400000006ff */
[----:B------:R-:W-:Y:S02]  /*1070*/  PRMT R15, R12, 0x7632, R15 ;  /* 0x000076320c0f7816 */ /* 0x000fe4000000000f */
[----:B------:R-:W-:Y:S01]  /*1080*/  SHF.L.U32 R14, R6, 0x10, RZ ;  /* 0x00000010060e7819 */ /* 0x000fe200000006ff */
[----:B------:R-:W-:Y:S01]  /*1090*/  FADD R13, R24, R23 ;  /* 0x00000017180d7221 */ /* 0x000fe20000000000 */
[----:B----4-:R-:W-:-:S02]  /*10a0*/  PRMT R6, R28, 0x7632, R6 ;  /* 0x000076321c067816 */ /* 0x010fc40000000006 */
[C---:B------:R-:W-:Y:S02]  /*10b0*/  PRMT R23, R15.reuse, 0x7632, R23 ;  /* 0x000076320f177816 */ /* 0x040fe40000000017 */
[----:B-----5:R-:W-:Y:S02]  /*10c0*/  PRMT R31, R4, 0x7632, R31 ;  /* 0x00007632041f7816 */ /* 0x020fe4000000001f */
[C---:B------:R-:W-:Y:S02]  /*10d0*/  PRMT R24, R30.reuse, 0x7632, R24 ;  /* 0x000076321e187816 */ /* 0x040fe40000000018 */
[----:B------:R-:W-:Y:S01]  /*10e0*/  SHF.L.U32 R22, R15, 0x10, RZ ;  /* 0x000000100f167819 */ /* 0x000fe200000006ff */
[----:B------:R-:W-:Y:S01]  /*10f0*/  IMAD.U32 R5, R30, 0x10000, RZ ;  /* 0x000100001e057824 */ /* 0x000fe200078e00ff */
        /* <DEDUP_REMOVED lines=12> */
[----:B------:R-:W-:Y:S01]  /*11c0*/  FADD R15, -R34, R27 ;  /* 0x0000001b220f7221 */ /* 0x000fe20000000100 */
[----:B------:R-:W-:Y:S01]  /*11d0*/  FADD R12, -R26, R0 ;  /* 0x000000001a0c7221 */ /* 0x000fe20000000100 */
[----:B------:R-:W-:Y:S01]  /*11e0*/  FFMA R13, R13, R4, R14 ;  /* 0x000000040d0d7223 */ /* 0x000fe2000000000e */
[----:B------:R-:W-:Y:S01]  /*11f0*/  FFMA R4, R23, R24, R6 ;  /* 0x0000001817047223 */ /* 0x000fe20000000006 */
[----:B------:R-:W-:Y:S01]  /*1200*/  FFMA R7, R15, 0.20000000298023223877, R34 ;  /* 0x3e4ccccd0f077823 */ /* 0x000fe20000000022 */
[----:B------:R-:W-:-:S03]  /*1210*/  FFMA R26, R12, 0.20000000298023223877, R26 ;  /* 0x3e4ccccd0c1a7823 */ /* 0x000fc6000000001a */
[--C-:B------:R-:W-:Y:S01]  /*1220*/  FADD R6, R4, -R7.reuse ;  /* 0x8000000704067221 */ /* 0x100fe20000000000 */
[--C-:B------:R-:W-:Y:S01]  /*1230*/  FADD R5, R13, -R26.reuse ;  /* 0x8000001a0d057221 */ /* 0x100fe20000000000 */
[--C-:B------:R-:W-:Y:S01]  /*1240*/  FADD R27, R27, -R7.reuse ;  /* 0x800000071b1b7221 */ /* 0x100fe20000000000 */
[--C-:B------:R-:W-:Y:S01]  /*1250*/  FADD R14, R0, -R26.reuse ;  /* 0x8000001a000e7221 */ /* 0x100fe20000000000 */
[----:B------:R-:W-:Y:S01]  /*1260*/  FFMA R7, R6, 0.16666667163372039795, R7 ;  /* 0x3e2aaaab06077823 */ /* 0x000fe20000000007 */
[----:B------:R-:W-:Y:S01]  /*1270*/  FFMA R0, R5, 0.16666667163372039795, R26 ;  /* 0x3e2aaaab05007823 */ /* 0x000fe2000000001a */
[----:B------:R-:W-:Y:S02]  /*1280*/  FFMA R27, R15, R27, R32 ;  /* 0x0000001b0f1b7223 */ /* 0x000fe40000000020 */
[--C-:B------:R-:W-:Y:S01]  /*1290*/  FADD R15, R4, -R7.reuse ;  /* 0x80000007040f7221 */ /* 0x100fe20000000000 */
[----:B------:R-:W-:Y:S01]  /*12a0*/  FADD R7, -R0, R7 ;  /* 0x0000000700077221 */ /* 0x000fe20000000100 */
[----:B------:R-:W-:Y:S01]  /*12b0*/  FFMA R14, R12, R14, R25 ;  /* 0x0000000e0c0e7223 */ /* 0x000fe20000000019 */
[----:B------:R-:W-:-:S02]  /*12c0*/  FADD R12, R13, -R0 ;  /* 0x800000000d0c7221 */ /* 0x000fc40000000000 */
[----:B------:R-:W-:Y:S01]  /*12d0*/  FFMA R0, R7, 0.5, R0 ;  /* 0x3f00000007007823 */ /* 0x000fe20000000000 */
[----:B------:R-:W-:Y:S01]  /*12e0*/  FFMA R15, R6, R15, R27 ;  /* 0x0000000f060f7223 */ /* 0x000fe2000000001b */
[----:B------:R-:W-:Y:S01]  /*12f0*/  FFMA R12, R5, R12, R14 ;  /* 0x0000000c050c7223 */ /* 0x000fe2000000000e */
[----:B------:R-:W-:Y:S02]  /*1300*/  FMUL R5, R7, R7 ;  /* 0x0000000707057220 */ /* 0x000fe40000400000 */
[----:B------:R-:W0:Y:S01]  /*1310*/  SHFL.BFLY PT, R7, R0, 0x10, 0x1f ;  /* 0x0e001f0000077f89 */ /* 0x000e2200000e0000 */
[----:B------:R-:W-:Y:S01]  /*1320*/  FADD R12, R12, R15 ;  /* 0x0000000f0c0c7221 */ /* 0x000fe20000000000 */
[----:B------:R-:W-:-:S04]  /*1330*/  FMUL R5, R5, 6 ;  /* 0x40c0000005057820 */ /* 0x000fc80000400000 */
[----:B------:R-:W-:-:S05]  /*1340*/  FFMA R5, R5, 0.5, R12 ;  /* 0x3f00000005057823 */ /* 0x000fca000000000c */
[----:B------:R-:W1:Y:S01]  /*1350*/  SHFL.BFLY PT, R6, R5, 0x10, 0x1f ;  /* 0x0e001f0005067f89 */ /* 0x000e6200000e0000 */
[----:B0-----:R-:W-:-:S04]  /*1360*/  FADD R7, -R0, R7 ;  /* 0x0000000700077221 */ /* 0x001fc80000000100 */
[C---:B------:R-:W-:Y:S01]  /*1370*/  FMUL R12, R7.reuse, R7 ;  /* 0x00000007070c7220 */ /* 0x040fe20000400000 */
[----:B------:R-:W-:-:S03]  /*1380*/  FFMA R7, R7, 0.5, R0 ;  /* 0x3f00000007077823 */ /* 0x000fc60000000000 */
[----:B------:R-:W-:Y:S02]  /*1390*/  FMUL R15, R12, 12 ;  /* 0x414000000c0f7820 */ /* 0x000fe40000400000 */
[----:B------:R-:W0:Y:S01]  /*13a0*/  SHFL.BFLY PT, R12, R7, 0x8, 0x1f ;  /* 0x0d001f00070c7f89 */ /* 0x000e2200000e0000 */
[----:B-1----:R-:W-:-:S04]  /*13b0*/  FADD R6, R5, R6 ;  /* 0x0000000605067221 */ /* 0x002fc80000000000 */
[----:B------:R-:W-:-:S05]  /*13c0*/  FFMA R6, R15, 0.5, R6 ;  /* 0x3f0000000f067823 */ /* 0x000fca0000000006 */
[----:B------:R-:W1:Y:S01]  /*13d0*/  SHFL.BFLY PT, R15, R6, 0x8, 0x1f ;  /* 0x0d001f00060f7f89 */ /* 0x000e6200000e0000 */
[----:B0-----:R-:W-:-:S04]  /*13e0*/  FADD R12, -R7, R12 ;  /* 0x0000000c070c7221 */ /* 0x001fc80000000100 */
[C---:B------:R-:W-:Y:S01]  /*13f0*/  FMUL R0, R12.reuse, R12 ;  /* 0x0000000c0c007220 */ /* 0x040fe20000400000 */
[----:B------:R-:W-:-:S03]  /*1400*/  FFMA R12, R12, 0.5, R7 ;  /* 0x3f0000000c0c7823 */ /* 0x000fc60000000007 */
[----:B------:R-:W-:Y:S01]  /*1410*/  FMUL R0, R0, 24 ;  /* 0x41c0000000007820 */ /* 0x000fe20000400000 */
[----:B-1----:R-:W-:Y:S01]  /*1420*/  FADD R15, R6, R15 ;  /* 0x0000000f060f7221 */ /* 0x002fe20000000000 */
[----:B------:R-:W0:Y:S03]  /*1430*/  SHFL.BFLY PT, R5, R12, 0x4, 0x1f ;  /* 0x0c801f000c057f89 */ /* 0x000e2600000e0000 */
[----:B------:R-:W-:-:S05]  /*1440*/  FFMA R15, R0, 0.5, R15 ;  /* 0x3f000000000f7823 */ /* 0x000fca000000000f */
[----:B------:R-:W1:Y:S01]  /*1450*/  SHFL.BFLY PT, R0, R15, 0x4, 0x1f ;  /* 0x0c801f000f007f89 */ /* 0x000e6200000e0000 */
[----:B0-----:R-:W-:-:S04]  /*1460*/  FADD R5, -R12, R5 ;  /* 0x000000050c057221 */ /* 0x001fc80000000100 */
[C---:B------:R-:W-:Y:S01]  /*1470*/  FMUL R7, R5.reuse, R5 ;  /* 0x0000000505077220 */ /* 0x040fe20000400000 */
[----:B------:R-:W-:Y:S01]  /*1480*/  FFMA R5, R5, 0.5, R12 ;  /* 0x3f00000005057823 */ /* 0x000fe2000000000c */
[----:B-1----:R-:W-:Y:S02]  /*1490*/  FADD R0, R15, R0 ;  /* 0x000000000f007221 */ /* 0x002fe40000000000 */
[----:B------:R-:W-:Y:S02]  /*14a0*/  FMUL R7, R7, 48 ;  /* 0x4240000007077820 */ /* 0x000fe40000400000 */
[----:B------:R-:W0:Y:S02]  /*14b0*/  SHFL.BFLY PT, R6, R5, 0x2, 0x1f ;  /* 0x0c401f0005067f89 */ /* 0x000e2400000e0000 */
[----:B------:R-:W-:-:S05]  /*14c0*/  FFMA R7, R7, 0.5, R0 ;  /* 0x3f00000007077823 */ /* 0x000fca0000000000 */
[----:B------:R-:W1:Y:S01]  /*14d0*/  SHFL.BFLY PT, R14, R7, 0x2, 0x1f ;  /* 0x0c401f00070e7f89 */ /* 0x000e6200000e0000 */
[----:B------:R-:W2:Y:S01]  /*14e0*/  S2R R0, SR_TID.X ;  /* 0x0000000000007919 */ /* 0x000ea20000002100 */
        /* <DEDUP_REMOVED lines=8> */
[----:B--2---:R-:W-:Y:S02]  /*1570*/  LOP3.LUT P0, RZ, R0, 0x1f, RZ, 0xc0, !PT ;  /* 0x0000001f00ff7812 */ /* 0x004fe4000780c0ff */
[----:B------:R-:W-:Y:S01]  /*1580*/  SHF.R.U32.HI R12, RZ, 0x3, R0 ;  /* 0x00000003ff0c7819 */ /* 0x000fe20000011600 */
[----:B0-----:R-:W-:-:S04]  /*1590*/  FADD R5, -R6, R5 ;  /* 0x0000000506057221 */ /* 0x001fc80000000100 */
[----:B------:R-:W-:Y:S01]  /*15a0*/  FMUL R7, R5, R5 ;  /* 0x0000000505077220 */ /* 0x000fe20000400000 */
[----:B-1----:R-:W-:Y:S01]  /*15b0*/  FADD R15, R14, R15 ;  /* 0x0000000f0e0f7221 */ /* 0x002fe20000000000 */
[----:B------:R-:W-:Y:S02]  /*15c0*/  LOP3.LUT R14, R12, 0x1c, RZ, 0xc0, !PT ;  /* 0x0000001c0c0e7812 */ /* 0x000fe400078ec0ff */
[----:B------:R-:W-:Y:S02]  /*15d0*/  FMUL R12, R7, 192 ;  /* 0x43400000070c7820 */ /* 0x000fe40000400000 */
[----:B------:R-:W-:Y:S01]  /*15e0*/  @!P0 MOV R25, 0x43c00000 ;  /* 0x43c0000000198802 */ /* 0x000fe20000000f00 */
[----:B------:R-:W-:Y:S01]  /*15f0*/  FFMA R5, R5, 0.5, R6 ;  /* 0x3f00000005057823 */ /* 0x000fe20000000006 */
[----:B------:R-:W-:Y:S01]  /*1600*/  F2FP.BF16.F32.PACK_AB R13, R4, R13 ;  /* 0x0000000d040d723e */ /* 0x000fe200000010ff */
[----:B------:R-:W-:Y:S02]  /*1610*/  FFMA R15, R12, 0.5, R15 ;  /* 0x3f0000000c0f7823 */ /* 0x000fe4000000000f */
[----:B------:R-:W-:Y:S04]  /*1620*/  @!P0 STS [R14+UR4+0x40], R25 ;  /* 0x000040190e008988 */ /* 0x000fe80008000804 */
[----:B------:R-:W-:Y:S04]  /*1630*/  STG.E desc[UR6][R8.64], R13 ;  /* 0x0000000d08007986 */ /* 0x000fe8000c101906 */
[----:B------:R-:W-:Y:S04]  /*1640*/  @!P0 STS [R14+UR4], R5 ;  /* 0x000000050e008988 */ /* 0x000fe80008000804 */
[----:B------:R-:W-:Y:S01]  /*1650*/  @!P0 STS [R14+UR4+0x20], R15 ;  /* 0x0000200f0e008988 */ /* 0x000fe20008000804 */
[----:B------:R-:W-:Y:S01]  /*1660*/  BAR.SYNC.DEFER_BLOCKING 0x0 ;  /* 0x0000000000007b1d */ /* 0x000fe20000010000 */
[----:B------:R-:W-:-:S02]  /*1670*/  ISETP.GE.AND P1, PT, R0, 0x8, PT ;  /* 0x000000080000780c */ /* 0x000fc40003f26270 */
[----:B------:R-:W-:-:S11]  /*1680*/  LEA R12, R0, UR4, 0x2 ;  /* 0x00000004000c7c11 */ /* 0x000fd6000f8e10ff */
[----:B------:R-:W0:Y:S04]  /*1690*/  @!P1 LDS R20, [R12+0x40] ;  /* 0x000040000c149984 */ /* 0x000e280000000800 */
[----:B------:R-:W1:Y:S04]  /*16a0*/  @!P1 LDS R18, [R12] ;  /* 0x000000000c129984 */ /* 0x000e680000000800 */
[----:B------:R-:W-:Y:S04]  /*16b0*/  @!P1 LDS R21, [R12+0x20] ;  /* 0x000020000c159984 */ /* 0x000fe80000000800 */
[----:B0-----:R-:W0:Y:S04]  /*16c0*/  SHFL.BFLY PT, R23, R20, 0x4, 0x1f ;  /* 0x0c801f0014177f89 */ /* 0x001e2800000e0000 */
[----:B-1----:R-:W-:Y:S01]  /*16d0*/  SHFL.BFLY PT, R7, R18, 0x4, 0x1f ;  /* 0x0c801f0012077f89 */ /* 0x002fe200000e0000 */
[----:B0-----:R-:W-:-:S05]  /*16e0*/  FADD R4, R20, R23 ;  /* 0x0000001714047221 */ /* 0x001fca0000000000 */
[C---:B------:R-:W-:Y:S01]  /*16f0*/  FSETP.GEU.AND P1, PT, |R4|.reuse, 1.175494350822287508e-38, PT ;  /* 0x008000000400780b */ /* 0x040fe20003f2e200 */
[----:B------:R-:W0:Y:S01]  /*1700*/  SHFL.BFLY PT, R13, R4, 0x2, 0x1f ;  /* 0x0c401f00040d7f89 */ /* 0x000e2200000e0000 */
[C---:B------:R-:W-:Y:S01]  /*1710*/  FMUL R25, R4.reuse, 0.25 ;  /* 0x3e80000004197820 */ /* 0x040fe20000400000 */
[----:B------:R-:W-:-:S04]  /*1720*/  FSETP.GT.AND P0, PT, |R4|, 8.50705917302346158658e+37, PT ;  /* 0x7e8000000400780b */ /* 0x000fc80003f04200 */
[----:B------:R-:W-:Y:S01]  /*1730*/  FSEL R25, R25, R4, P0 ;  /* 0x0000000419197208 */ /* 0x000fe20000000000 */
[----:B------:R-:W1:Y:S05]  /*1740*/  SHFL.BFLY PT, R6, R21, 0x4, 0x1f ;  /* 0x0c801f0015067f89 */ /* 0x000e6a00000e0000 */
[----:B------:R-:W-:-:S04]  /*1750*/  @!P1 FMUL R25, R25, 16777216 ;  /* 0x4b80000019199820 */ /* 0x000fc80000400000 */
[----:B------:R-:W2:Y:S01]  /*1760*/  MUFU.RCP R8, R25 ;  /* 0x0000001900087308 */ /* 0x000ea20000001000 */
[----:B------:R-:W-:-:S04]  /*1770*/  @P0 FMUL R23, R23, 0.25 ;  /* 0x3e80000017170820 */ /* 0x000fc80000400000 */
[----:B------:R-:W-:Y:S01]  /*1780*/  @!P1 FMUL R23, R23, 16777216 ;  /* 0x4b80000017179820 */ /* 0x000fe20000400000 */
[----:B0-----:R-:W-:Y:S01]  /*1790*/  FADD R5, R4, R13 ;  /* 0x0000000d04057221 */ /* 0x001fe20000000000 */
[----:B------:R-:W-:Y:S01]  /*17a0*/  FADD R7, -R18, R7 ;  /* 0x0000000712077221 */ /* 0x000fe20000000100 */
[----:B------:R-:W-:-:S03]  /*17b0*/  FSETP.NEU.AND P1, PT, R4, RZ, PT ;  /* 0x000000ff0400720b */ /* 0x000fc60003f2d000 */
[C---:B------:R-:W-:Y:S01]  /*17c0*/  FSETP.GEU.AND P2, PT, |R5|.reuse, 1.175494350822287508e-38, PT ;  /* 0x008000000500780b */ /* 0x040fe20003f4e200 */
[----:B--2---:R-:W-:Y:S01]  /*17d0*/  FMUL R8, R8, R23 ;  /* 0x0000001708087220 */ /* 0x004fe20000400000 */
[C---:B------:R-:W-:Y:S01]  /*17e0*/  FMUL R14, R5.reuse, 0.25 ;  /* 0x3e800000050e7820 */ /* 0x040fe20000400000 */
[----:B------:R-:W-:Y:S01]  /*17f0*/  FSETP.GT.AND P0, PT, |R5|, 8.50705917302346158658e+37, PT ;  /* 0x7e8000000500780b */ /* 0x000fe20003f04200 */
[----:B------:R-:W-:Y:S02]  /*1800*/  FMUL R9, R7, R7 ;  /* 0x0000000707097220 */ /* 0x000fe40000400000 */
[----:B------:R-:W-:Y:S02]  /*1810*/  FSEL R8, R8, RZ, P1 ;  /* 0x000000ff08087208 */ /* 0x000fe40000800000 */
[----:B------:R-:W-:Y:S01]  /*1820*/  FSEL R14, R14, R5, P0 ;  /* 0x000000050e0e7208 */ /* 0x000fe20000000000 */
[----:B-1----:R-:W-:Y:S01]  /*1830*/  FADD R21, R21, R6 ;  /* 0x0000000615157221 */ /* 0x002fe20000000000 */
[----:B------:R-:W-:Y:S01]  /*1840*/  FMUL R9, R20, R9 ;  /* 0x0000000914097220 */ /* 0x000fe20000400000 */
[----:B------:R-:W-:Y:S01]  /*1850*/  FFMA R7, R7, R8, R18 ;  /* 0x0000000807077223 */ /* 0x000fe20000000012 */
[----:B------:R-:W0:Y:S01]  /*1860*/  SHFL.BFLY PT, R20, R5, 0x1, 0x1f ;  /* 0x0c201f0005147f89 */ /* 0x000e2200000e0000 */
[----:B------:R-:W-:Y:S01]  /*1870*/  @!P2 FMUL R14, R14, 16777216 ;  /* 0x4b8000000e0ea820 */ /* 0x000fe20000400000 */
[----:B------:R-:W-:-:S02]  /*1880*/  FFMA R21, R8, R9, R21 ;  /* 0x0000000908157223 */ /* 0x000fc40000000015 */
[----:B------:R-:W1:Y:S03]  /*1890*/  SHFL.BFLY PT, R6, R7, 0x2, 0x1f ;  /* 0x0c401f0007067f89 */ /* 0x000e6600000e0000 */
[----:B------:R-:W2:Y:S01]  /*18a0*/  MUFU.RCP R14, R14 ;  /* 0x0000000e000e7308 */ /* 0x000ea20000001000 */
[----:B------:R-:W3:Y:S01]  /*18b0*/  SHFL.BFLY PT, R8, R21, 0x2, 0x1f ;  /* 0x0c401f0015087f89 */ /* 0x000ee200000e0000 */
[----:B------:R-:W-:-:S04]  /*18c0*/  @P0 FMUL R13, R13, 0.25 ;  /* 0x3e8000000d0d0820 */ /* 0x000fc80000400000 */
[----:B------:R-:W-:Y:S01]  /*18d0*/  @!P2 FMUL R13, R13, 16777216 ;  /* 0x4b8000000d0da820 */ /* 0x000fe20000400000 */
[----:B------:R-:W-:-:S03]  /*18e0*/  FSETP.NEU.AND P0, PT, R5, RZ, PT ;  /* 0x000000ff0500720b */ /* 0x000fc60003f0d000 */
[----:B--2---:R-:W-:Y:S01]  /*18f0*/  FMUL R13, R14, R13 ;  /* 0x0000000d0e0d7220 */ /* 0x004fe20000400000 */
[----:B0-----:R-:W-:-:S04]  /*1900*/  FADD R9, R5, R20 ;  /* 0x0000001405097221 */ /* 0x001fc80000000000 */
[----:B------:R-:W-:Y:S01]  /*1910*/  FSEL R13, R13, RZ, P0 ;  /* 0x000000ff0d0d7208 */ /* 0x000fe20000000000 */
[----:B-1----:R-:W-:Y:S01]  /*1920*/  FADD R6, -R7, R6 ;  /* 0x0000000607067221 */ /* 0x002fe20000000100 */
[----:B------:R-:W-:Y:S01]  /*1930*/  FSETP.GEU.AND P1, PT, |R9|, 1.175494350822287508e-38, PT ;  /* 0x008000000900780b */ /* 0x000fe20003f2e200 */
[----:B---3--:R-:W-:Y:S02]  /*1940*/  FADD R18, R21, R8 ;  /* 0x0000000815127221 */ /* 0x008fe40000000000 */
[C---:B------:R-:W-:Y:S01]  /*1950*/  FMUL R15, R6.reuse, R6 ;  /* 0x00000006060f7220 */ /* 0x040fe20000400000 */
[----:B------:R-:W-:Y:S01]  /*1960*/  FFMA R8, R6, R13, R7 ;  /* 0x0000000d06087223 */ /* 0x000fe20000000007 */
[C---:B------:R-:W-:Y:S01]  /*1970*/  FMUL R6, R9.reuse, 0.25 ;  /* 0x3e80000009067820 */ /* 0x040fe20000400000 */
[----:B------:R-:W-:Y:S01]  /*1980*/  FSETP.GT.AND P0, PT, |R9|, 8.50705917302346158658e+37, PT ;  /* 0x7e8000000900780b */ /* 0x000fe20003f04200 */
[----:B------:R-:W-:Y:S02]  /*1990*/  FMUL R15, R4, R15 ;  /* 0x0000000f040f7220 */ /* 0x000fe40000400000 */
[----:B------:R-:W0:Y:S01]  /*19a0*/  SHFL.BFLY PT, R7, R8, 0x1, 0x1f ;  /* 0x0c201f0008077f89 */ /* 0x000e2200000e0000 */
[----:B------:R-:W-:Y:S01]  /*19b0*/  FSEL R14, R6, R9, P0 ;  /* 0x00000009060e7208 */ /* 0x000fe20000000000 */
[----:B------:R-:W-:-:S04]  /*19c0*/  FFMA R15, R13, R15, R18 ;  /* 0x0000000f0d0f7223 */ /* 0x000fc80000000012 */
[----:B------:R-:W-:Y:S01]  /*19d0*/  @!P1 FMUL R14, R14, 16777216 ;  /* 0x4b8000000e0e9820 */ /* 0x000fe20000400000 */
[----:B------:R-:W1:Y:S03]  /*19e0*/  SHFL.BFLY PT, R4, R15, 0x1, 0x1f ;  /* 0x0c201f000f047f89 */ /* 0x000e6600000e0000 */
[----:B------:R-:W2:Y:S01]  /*19f0*/  MUFU.RCP R21, R14 ;  /* 0x0000000e00157308 */ /* 0x000ea20000001000 */
[----:B------:R-:W-:Y:S01]  /*1a00*/  @P0 FMUL R20, R20, 0.25 ;  /* 0x3e80000014140820 */ /* 0x000fe20000400000 */
[----:B------:R-:W-:-:S03]  /*1a10*/  LOP3.LUT P0, RZ, R0, 0x7, RZ, 0xc0, !PT ;  /* 0x0000000700ff7812 */ /* 0x000fc6000780c0ff */
[----:B------:R-:W-:Y:S01]  /*1a20*/  @!P1 FMUL R20, R20, 16777216 ;  /* 0x4b80000014149820 */ /* 0x000fe20000400000 */
[----:B------:R-:W-:Y:S02]  /*1a30*/  FSETP.NEU.AND P1, PT, R9, RZ, PT ;  /* 0x000000ff0900720b */ /* 0x000fe40003f2d000 */
[----:B------:R-:W-:Y:S01]  /*1a40*/  ISETP.LT.AND P0, PT, R0, 0x8, !P0 ;  /* 0x000000080000780c */ /* 0x000fe20004701270 */
[----:B0-----:R-:W-:Y:S01]  /*1a50*/  FADD R13, -R8, R7 ;  /* 0x00000007080d7221 */ /* 0x001fe20000000100 */
[----:B--2---:R-:W-:-:S03]  /*1a60*/  FMUL R21, R21, R20 ;  /* 0x0000001415157220 */ /* 0x004fc60000400000 */
[----:B------:R-:W-:Y:S01]  /*1a70*/  FMUL R18, R13, R13 ;  /* 0x0000000d0d127220 */ /* 0x000fe20000400000 */
[----:B------:R-:W-:Y:S02]  /*1a80*/  LOP3.LUT R6, R0, 0xff, RZ, 0xc0, !PT ;  /* 0x000000ff00067812 */ /* 0x000fe400078ec0ff */
[----:B------:R-:W-:Y:S01]  /*1a90*/  FSEL R21, R21, RZ, P1 ;  /* 0x000000ff15157208 */ /* 0x000fe20000800000 */
[----:B-1----:R-:W-:Y:S01]  /*1aa0*/  FADD R0, R15, R4 ;  /* 0x000000040f007221 */ /* 0x002fe20000000000 */
[----:B------:R-:W-:-:S03]  /*1ab0*/  FMUL R18, R5, R18 ;  /* 0x0000001205127220 */ /* 0x000fc60000400000 */
[----:B------:R-:W-:Y:S01]  /*1ac0*/  FFMA R13, R13, R21, R8 ;  /* 0x000000150d0d7223 */ /* 0x000fe20000000008 */
[----:B------:R-:W-:Y:S01]  /*1ad0*/  FFMA R21, R21, R18, R0 ;  /* 0x0000001215157223 */ /* 0x000fe20000000000 */
[----:B------:R0:W-:Y:S04]  /*1ae0*/  @P0 STS [R12+0x40], R9 ;  /* 0x000040090c000388 */ /* 0x0001e80000000800 */
[----:B------:R1:W-:Y:S04]  /*1af0*/  @P0 STS [R12], R13 ;  /* 0x0000000d0c000388 */ /* 0x0003e80000000800 */
[----:B------:R2:W-:Y:S01]  /*1b00*/  @P0 STS [R12+0x20], R21 ;  /* 0x000020150c000388 */ /* 0x0005e20000000800 */
[----:B------:R-:W-:Y:S01]  /*1b10*/  BAR.SYNC.DEFER_BLOCKING 0x0 ;  /* 0x0000000000007b1d */ /* 0x000fe20000010000 */
[----:B------:R-:W-:-:S03]  /*1b20*/  IMAD.WIDE.U32 R6, R6, 0x4, RZ ;  /* 0x0000000406067825 */ /* 0x000fc600078e00ff */
[----:B------:R-:W-:Y:S02]  /*1b30*/  IADD3 R4, P1, R6, UR8, RZ ;  /* 0x0000000806047c10 */ /* 0x000fe4000ff3e0ff */
[----:B------:R-:W-:Y:S02]  /*1b40*/  IADD3 R6, P2, R6, UR10, RZ ;  /* 0x0000000a06067c10 */ /* 0x000fe4000ff5e0ff */
[----:B------:R-:W-:Y:S02]  /*1b50*/  IADD3.X R5, R7, UR9, RZ, P1, !PT ;  /* 0x0000000907057c10 */ /* 0x000fe40008ffe4ff */
[----:B------:R-:W-:Y:S01]  /*1b60*/  IADD3.X R7, R7, UR11, RZ, P2, !PT ;  /* 0x0000000b07077c10 */ /* 0x000fe200097fe4ff */
[----:B------:R-:W-:-:S04]  /*1b70*/  IMAD.WIDE R14, R19, 0x2, R2 ;  /* 0x00000002130e7825 */ /* 0x000fc800078e0202 */
[----:B------:R-:W1:Y:S04]  /*1b80*/  LDG.E.EL R18, desc[UR6][R6.64+0x6000] ;  /* 0x0060000606127981 */ /* 0x000e68000c2e1900 */
[----:B------:R-:W2:Y:S04]  /*1b90*/  LDG.E.EL R20, desc[UR6][R4.64+0x6000] ;  /* 0x0060000604147981 */ /* 0x000ea8000c2e1900 */
[----:B------:R-:W3:Y:S04]  /*1ba0*/  LDG.E.EF R14, desc[UR6][R14.64] ;  /* 0x000000060e0e7981 */ /* 0x000ee8000c0e1900 */
[----:B------:R-:W4:Y:S04]  /*1bb0*/  LDG.E.EL R22, desc[UR6][R6.64+0x4800] ;  /* 0x0048000606167981 */ /* 0x000f28000c2e1900 */
[----:B------:R-:W5:Y:S04]  /*1bc0*/  LDG.E.EL R24, desc[UR6][R4.64+0x4800] ;  /* 0x0048000604187981 */ /* 0x000f68000c2e1900 */
[----:B------:R-:W1:Y:S04]  /*1bd0*/  LDS R8, [UR4+0x20] ;  /* 0x00002004ff087984 */ /* 0x000e680008000800 */
[----:B------:R-:W1:Y:S01]  /*1be0*/  LDS R0, [UR4] ;  /* 0x00000004ff007984 */ /* 0x000e620008000800 */
[----:B0-----:R-:W-:Y:S01]  /*1bf0*/  HFMA2.MMA R9, -RZ, RZ, 0.7080078125, -0.052093505859375 ;  /* 0x39aaaaabff097435 */ /* 0x001fe200000001ff */
[----:B-1----:R-:W-:-:S02]  /*1c00*/  SHF.L.U32 R13, R18, 0x10, RZ ;  /* 0x00000010120d7819 */ /* 0x002fc400000006ff */
[----:B--2---:R-:W-:-:S05]  /*1c10*/  SHF.L.U32 R12, R20, 0x10, RZ ;  /* 0x00000010140c7819 */ /* 0x004fca00000006ff */
[----:B------:R-:W-:Y:S02]  /*1c20*/  FADD R13, R13, R12 ;  /* 0x0000000c0d0d7221 */ /* 0x000fe40000000000 */
[----:B------:R-:W-:Y:S02]  /*1c30*/  FFMA R12, R8, R9, 9.9999999747524270788e-07 ;  /* 0x358637bd080c7423 */ /* 0x000fe40000000009 */
[----:B------:R-:W0:Y:S01]  /*1c40*/  LDC.64 R8, c[0x0][0x240] ;  /* 0x00009000ff087b82 */ /* 0x000e220000000a00 */
[----:B------:R-:W-:-:S03]  /*1c50*/  PRMT R18, R18, 0x7632, R18 ;  /* 0x0000763212127816 */ /* 0x000fc60000000012 */
[----:B------:R-:W1:Y:S01]  /*1c60*/  MUFU.RSQ R12, R12 ;  /* 0x0000000c000c7308 */ /* 0x000e620000001400 */
[----:B------:R-:W-:Y:S02]  /*1c70*/  PRMT R20, R20, 0x7632, R20 ;  /* 0x0000763214147816 */ /* 0x000fe40000000014 */
[C---:B---3--:R-:W-:Y:S02]  /*1c80*/  PRMT R15, R14.reuse, 0x7632, R15 ;  /* 0x000076320e0f7816 */ /* 0x048fe4000000000f */
[----:B------:R-:W-:Y:S02]  /*1c90*/  SHF.L.U32 R21, R14, 0x10, RZ ;  /* 0x000000100e157819 */ /* 0x000fe400000006ff */
[----:B----4-:R-:W-:Y:S02]  /*1ca0*/  PRMT R14, R22, 0x7632, R14 ;  /* 0x00007632160e7816 */ /* 0x010fe4000000000e */
[----:B-----5:R-:W-:Y:S02]  /*1cb0*/  PRMT R25, R24, 0x7632, R25 ;  /* 0x0000763218197816 */ /* 0x020fe40000000019 */
[----:B------:R-:W-:-:S02]  /*1cc0*/  SHF.L.U32 R18, R18, 0x10, RZ ;  /* 0x0000001012127819 */ /* 0x000fc400000006ff */
[----:B------:R-:W-:Y:S02]  /*1cd0*/  SHF.L.U32 R23, R20, 0x10, RZ ;  /* 0x0000001014177819 */ /* 0x000fe400000006ff */
[----:B------:R-:W-:Y:S02]  /*1ce0*/  SHF.L.U32 R15, R15, 0x10, RZ ;  /* 0x000000100f0f7819 */ /* 0x000fe400000006ff */
[----:B------:R-:W-:Y:S02]  /*1cf0*/  SHF.L.U32 R14, R14, 0x10, RZ ;  /* 0x000000100e0e7819 */ /* 0x000fe400000006ff */
[----:B------:R-:W-:Y:S01]  /*1d00*/  SHF.L.U32 R25, R25, 0x10, RZ ;  /* 0x0000001019197819 */ /* 0x000fe200000006ff */
[----:B------:R-:W-:Y:S01]  /*1d10*/  FADD R18, R18, R23 ;  /* 0x0000001712127221 */ /* 0x000fe20000000000 */
[----:B------:R-:W-:Y:S01]  /*1d20*/  SHF.L.U32 R22, R22, 0x10, RZ ;  /* 0x0000001016167819 */ /* 0x000fe200000006ff */
[----:B------:R-:W-:Y:S01]  /*1d30*/  FADD R21, -R0, R21 ;  /* 0x0000001500157221 */ /* 0x000fe20000000100 */
[----:B------:R-:W-:Y:S01]  /*1d40*/  SHF.L.U32 R27, R24, 0x10, RZ ;  /* 0x00000010181b7819 */ /* 0x000fe200000006ff */
[----:B------:R-:W-:Y:S01]  /*1d50*/  FADD R15, -R0, R15 ;  /* 0x0000000f000f7221 */ /* 0x000fe20000000100 */
[----:B------:R-:W-:Y:S01]  /*1d60*/  FADD R20, R14, R25 ;  /* 0x000000190e147221 */ /* 0x000fe20000000000 */
[----:B------:R-:W-:Y:S01]  /*1d70*/  FADD R14, R13, 1 ;  /* 0x3f8000000d0e7421 */ /* 0x000fe20000000000 */
[----:B-1----:R-:W-:Y:S01]  /*1d80*/  FMUL R21, R12, R21 ;  /* 0x000000150c157220 */ /* 0x002fe20000400000 */
[----:B------:R-:W-:Y:S01]  /*1d90*/  FADD R22, R22, R27 ;  /* 0x0000001b16167221 */ /* 0x000fe20000000000 */
[----:B------:R-:W-:Y:S01]  /*1da0*/  FADD R18, R18, 1 ;  /* 0x3f80000012127421 */ /* 0x000fe20000000000 */
[----:B------:R-:W-:Y:S01]  /*1db0*/  FMUL R15, R12, R15 ;  /* 0x0000000f0c0f7220 */ /* 0x000fe20000400000 */
[----:B------:R-:W-:Y:S01]  /*1dc0*/  IADD3 R13, R19, 0x200, RZ ;  /* 0x00000200130d7810 */ /* 0x000fe20007ffe0ff */
[----:B------:R-:W-:-:S02]  /*1dd0*/  FFMA R14, R21, R14, R22 ;  /* 0x0000000e150e7223 */ /* 0x000fc40000000016 */
[----:B------:R-:W-:Y:S01]  /*1de0*/  FFMA R15, R15, R18, R20 ;  /* 0x000000120f0f7223 */ /* 0x000fe20000000014 */
[----:B0-----:R-:W-:-:S04]  /*1df0*/  IMAD.WIDE R20, R19, 0x2, R8 ;  /* 0x0000000213147825 */ /* 0x001fc800078e0208 */
[----:B------:R-:W-:Y:S01]  /*1e00*/  F2FP.BF16.F32.PACK_AB R15, R15, R14 ;  /* 0x0000000e0f0f723e */ /* 0x000fe200000010ff */
[----:B------:R-:W-:-:S04]  /*1e10*/  IMAD.WIDE R22, R13, 0x2, R2 ;  /* 0x000000020d167825 */ /* 0x000fc800078e0202 */
[----:B------:R0:W-:Y:S04]  /*1e20*/  STG.E desc[UR6][R20.64], R15 ;  /* 0x0000000f14007986 */ /* 0x0001e8000c101906 */
[----:B------:R-:W2:Y:S04]  /*1e30*/  LDG.E.EL R18, desc[UR6][R6.64+0x6400] ;  /* 0x0064000606127981 */ /* 0x000ea8000c2e1900 */
[----:B------:R-:W3:Y:S04]  /*1e40*/  LDG.E.EL R24, desc[UR6][R4.64+0x6400] ;  /* 0x0064000604187981 */ /* 0x000ee8000c2e1900 */
[----:B------:R-:W0:Y:S04]  /*1e50*/  LDG.E.EF R22, desc[UR6][R22.64] ;  /* 0x0000000616167981 */ /* 0x000e28000c0e1900 */
[----:B------:R-:W4:Y:S04]  /*1e60*/  LDG.E.EL R26, desc[UR6][R6.64+0x4c00] ;  /* 0x004c0006061a7981 */ /* 0x000f28000c2e1900 */
[----:B------:R-:W5:Y:S01]  /*1e70*/  LDG.E.EL R27, desc[UR6][R4.64+0x4c00] ;  /* 0x004c0006041b7981 */ /* 0x000f62000c2e1900 */
[----:B--2---:R-:W-:-:S02]  /*1e80*/  SHF.L.U32 R14, R18, 0x10, RZ ;  /* 0x00000010120e7819 */ /* 0x004fc400000006ff */
[----:B------:R-:W-:Y:S02]  /*1e90*/  PRMT R18, R18, 0x7632, R18 ;  /* 0x0000763212127816 */ /* 0x000fe40000000012 */
[C---:B---3--:R-:W-:Y:S02]  /*1ea0*/  SHF.L.U32 R25, R24.reuse, 0x10, RZ ;  /* 0x0000001018197819 */ /* 0x048fe400000006ff */
[----:B------:R-:W-:Y:S02]  /*1eb0*/  PRMT R24, R24, 0x7632, R24 ;  /* 0x0000763218187816 */ /* 0x000fe40000000018 */
[C---:B0-----:R-:W-:Y:S02]  /*1ec0*/  PRMT R15, R22.reuse, 0x7632, R15 ;  /* 0x00007632160f7816 */ /* 0x041fe4000000000f */
[----:B------:R-:W-:Y:S02]  /*1ed0*/  SHF.L.U32 R21, R22, 0x10, RZ ;  /* 0x0000001016157819 */ /* 0x000fe400000006ff */
[----:B----4-:R-:W-:-:S02]  /*1ee0*/  PRMT R20, R26, 0x7632, R20 ;  /* 0x000076321a147816 */ /* 0x010fc40000000014 */
[----:B------:R-:W-:Y:S02]  /*1ef0*/  SHF.L.U32 R18, R18, 0x10, RZ ;  /* 0x0000001012127819 */ /* 0x000fe400000006ff */
[----:B-----5:R-:W-:Y:S02]  /*1f00*/  PRMT R22, R27, 0x7632, R22 ;  /* 0x000076321b167816 */ /* 0x020fe40000000016 */
[----:B------:R-:W-:Y:S02]  /*1f10*/  SHF.L.U32 R23, R24, 0x10, RZ ;  /* 0x0000001018177819 */ /* 0x000fe400000006ff */
[----:B------:R-:W-:Y:S01]  /*1f20*/  SHF.L.U32 R15, R15, 0x10, RZ ;  /* 0x000000100f0f7819 */ /* 0x000fe200000006ff */
[----:B------:R-:W-:Y:S01]  /*1f30*/  FADD R14, R14, R25 ;  /* 0x000000190e0e7221 */ /* 0x000fe20000000000 */
[----:B------:R-:W-:Y:S01]  /*1f40*/  SHF.L.U32 R26, R26, 0x10, RZ ;  /* 0x000000101a1a7819 */ /* 0x000fe200000006ff */
[----:B------:R-:W-:Y:S01]  /*1f50*/  FADD R18, R18, R23 ;  /* 0x0000001712127221 */ /* 0x000fe20000000000 */
[----:B------:R-:W-:Y:S01]  /*1f60*/  SHF.L.U32 R27, R27, 0x10, RZ ;  /* 0x000000101b1b7819 */ /* 0x000fe200000006ff */
[----:B------:R-:W-:Y:S01]  /*1f70*/  FADD R21, -R0, R21 ;  /* 0x0000001500157221 */ /* 0x000fe20000000100 */
[----:B------:R-:W-:Y:S01]  /*1f80*/  SHF.L.U32 R20, R20, 0x10, RZ ;  /* 0x0000001014147819 */ /* 0x000fe200000006ff */
[----:B------:R-:W-:Y:S01]  /*1f90*/  FADD R15, -R0, R15 ;  /* 0x0000000f000f7221 */ /* 0x000fe20000000100 */
[----:B------:R-:W-:Y:S01]  /*1fa0*/  SHF.L.U32 R25, R22, 0x10, RZ ;  /* 0x0000001016197819 */ /* 0x000fe200000006ff */
[----:B------:R-:W-:Y:S01]  /*1fb0*/  FADD R26, R26, R27 ;  /* 0x0000001b1a1a7221 */ /* 0x000fe20000000000 */
[----:B------:R-:W-:Y:S01]  /*1fc0*/  FADD R14, R14, 1 ;  /* 0x3f8000000e0e7421 */ /* 0x000fe20000000000 */
[----:B------:R-:W-:Y:S01]  /*1fd0*/  FMUL R21, R12, R21 ;  /* 0x000000150c157220 */ /* 0x000fe20000400000 */
[----:B------:R-:W-:Y:S01]  /*1fe0*/  FADD R18, R18, 1 ;  /* 0x3f80000012127421 */ /* 0x000fe20000000000 */
[----:B------:R-:W-:Y:S01]  /*1ff0*/  FADD R20, R20, R25 ;  /* 0x0000001914147221 */ /* 0x000fe20000000000 */
[----:B------:R-:W-:Y:S01]  /*2000*/  FMUL R15, R12, R15 ;  /* 0x0000000f0c0f7220 */ /* 0x000fe20000400000 */
[----:B------:R-:W-:-:S03]  /*2010*/  FFMA R21, R21, R14, R26 ;  /* 0x0000000e15157223 */ /* 0x000fc6000000001a */
[----:B------:R-:W-:Y:S01]  /*2020*/  FFMA R18, R15, R18, R20 ;  /* 0x000000120f127223 */ /* 0x000fe20000000014 */
[----:B------:R-:W-:-:S04]  /*2030*/  IMAD.WIDE R14, R13, 0x2, R8 ;  /* 0x000000020d0e7825 */ /* 0x000fc800078e0208 */
[----:B------:R-:W-:-:S05]  /*2040*/  F2FP.BF16.F32.PACK_AB R21, R18, R21 ;  /* 0x000000151215723e */ /* 0x000fca00000010ff */
[----:B------:R0:W-:Y:S04]  /*2050*/  STG.E desc[UR6][R14.64], R21 ;  /* 0x000000150e007986 */ /* 0x0001e8000c101906 */
[----:B------:R-:W2:Y:S04]  /*2060*/  LDG.E.EL R18, desc[UR6][R6.64+0x6800] ;  /* 0x0068000606127981 */ /* 0x000ea8000c2e1900 */
[----:B------:R-:W3:Y:S04]  /*2070*/  LDG.E.EF R10, desc[UR6][R10.64] ;  /* 0x000000060a0a7981 */ /* 0x000ee8000c0e1900 */
[----:B------:R-:W4:Y:S04]  /*2080*/  LDG.E.EL R20, desc[UR6][R4.64+0x6800] ;  /* 0x0068000604147981 */ /* 0x000f28000c2e1900 */
[----:B------:R-:W5:Y:S04]  /*2090*/  LDG.E.EL R24, desc[UR6][R6.64+0x5000] ;  /* 0x0050000606187981 */ /* 0x000f68000c2e1900 */
[----:B------:R-:W5:Y:S01]  /*20a0*/  LDG.E.EL R25, desc[UR6][R4.64+0x5000] ;  /* 0x0050000604197981 */ /* 0x000f62000c2e1900 */
[----:B--2---:R-:W-:-:S02]  /*20b0*/  SHF.L.U32 R13, R18, 0x10, RZ ;  /* 0x00000010120d7819 */ /* 0x004fc400000006ff */
[----:B---3--:R-:W-:Y:S02]  /*20c0*/  PRMT R18, R10, 0x7632, R18 ;  /* 0x000076320a127816 */ /* 0x008fe40000000012 */
[----:B----4-:R-:W-:Y:S02]  /*20d0*/  SHF.L.U32 R22, R20, 0x10, RZ ;  /* 0x0000001014167819 */ /* 0x010fe400000006ff */
[----:B0-----:R-:W-:Y:S02]  /*20e0*/  PRMT R14, R18, 0x7632, R14 ;  /* 0x00007632120e7816 */ /* 0x001fe4000000000e */
[----:B------:R-:W-:Y:S02]  /*20f0*/  PRMT R20, R20, 0x7632, R20 ;  /* 0x0000763214147816 */ /* 0x000fe40000000014 */
[----:B------:R-:W-:Y:S02]  /*2100*/  SHF.L.U32 R23, R10, 0x10, RZ ;  /* 0x000000100a177819 */ /* 0x000fe400000006ff */
[----:B-----5:R-:W-:-:S02]  /*2110*/  PRMT R21, R24, 0x7632, R21 ;  /* 0x0000763218157816 */ /* 0x020fc40000000015 */
[----:B------:R-:W-:Y:S01]  /*2120*/  PRMT R10, R25, 0x7632, R10 ;  /* 0x00007632190a7816 */ /* 0x000fe2000000000a */
[----:B------:R-:W-:Y:S01]  /*2130*/  IMAD.U32 R11, R18, 0x10000, RZ ;  /* 0x00010000120b7824 */ /* 0x000fe200078e00ff */
[----:B------:R-:W-:Y:S02]  /*2140*/  SHF.L.U32 R14, R14, 0x10, RZ ;  /* 0x000000100e0e7819 */ /* 0x000fe400000006ff */
[----:B------:R-:W-:Y:S02]  /*2150*/  SHF.L.U32 R15, R20, 0x10, RZ ;  /* 0x00000010140f7819 */ /* 0x000fe400000006ff */
[----:B------:R-:W-:Y:S02]  /*2160*/  SHF.L.U32 R21, R21, 0x10, RZ ;  /* 0x0000001015157819 */ /* 0x000fe400000006ff */
[----:B------:R-:W-:Y:S01]  /*2170*/  SHF.L.U32 R10, R10, 0x10, RZ ;  /* 0x000000100a0a7819 */ /* 0x000fe200000006ff */
[----:B------:R-:W-:Y:S01]  /*2180*/  FADD R13, R13, R22 ;  /* 0x000000160d0d7221 */ /* 0x000fe20000000000 */
[----:B------:R-:W-:Y:S01]  /*2190*/  SHF.L.U32 R24, R24, 0x10, RZ ;  /* 0x0000001018187819 */ /* 0x000fe200000006ff */
[----:B------:R-:W-:Y:S01]  /*21a0*/  FADD R14, R14, R15 ;  /* 0x0000000f0e0e7221 */ /* 0x000fe20000000000 */
[----:B------:R-:W-:Y:S01]  /*21b0*/  SHF.L.U32 R25, R25, 0x10, RZ ;  /* 0x0000001019197819 */ /* 0x000fe200000006ff */
[C---:B------:R-:W-:Y:S01]  /*21c0*/  FADD R23, -R0.reuse, R23 ;  /* 0x0000001700177221 */ /* 0x040fe20000000100 */
[----:B------:R-:W-:Y:S01]  /*21d0*/  FADD R11, -R0, R11 ;  /* 0x0000000b000b7221 */ /* 0x000fe20000000100 */
[----:B------:R-:W-:Y:S01]  /*21e0*/  FADD R18, R21, R10 ;  /* 0x0000000a15127221 */ /* 0x000fe20000000000 */
[----:B------:R-:W-:Y:S01]  /*21f0*/  FADD R10, R13, 1 ;  /* 0x3f8000000d0a7421 */ /* 0x000fe20000000000 */
[----:B------:R-:W-:Y:S01]  /*2200*/  FADD R24, R24, R25 ;  /* 0x0000001918187221 */ /* 0x000fe20000000000 */
[C---:B------:R-:W-:Y:S01]  /*2210*/  FMUL R23, R12.reuse, R23 ;  /* 0x000000170c177220 */ /* 0x040fe20000400000 */
[----:B------:R-:W-:Y:S01]  /*2220*/  FMUL R11, R12, R11 ;  /* 0x0000000b0c0b7220 */ /* 0x000fe20000400000 */
[----:B------:R-:W-:Y:S01]  /*2230*/  FADD R14, R14, 1 ;  /* 0x3f8000000e0e7421 */ /* 0x000fe20000000000 */
[----:B------:R-:W-:Y:S01]  /*2240*/  IADD3 R13, R19, 0x400, RZ ;  /* 0x00000400130d7810 */ /* 0x000fe20007ffe0ff */
[----:B------:R-:W-:-:S02]  /*2250*/  FFMA R23, R23, R10, R24 ;  /* 0x0000000a17177223 */ /* 0x000fc40000000018 */
[----:B------:R-:W-:Y:S02]  /*2260*/  FFMA R14, R11, R14, R18 ;  /* 0x0000000e0b0e7223 */ /* 0x000fe40000000012 */
[----:B------:R-:W-:-:S03]  /*2270*/  IMAD.WIDE R10, R13, 0x2, R8 ;  /* 0x000000020d0a7825 */ /* 0x000fc600078e0208 */
        /* <DEDUP_REMOVED lines=9> */
[C---:B----4-:R-:W-:Y:S02]  /*2310*/  SHF.L.U32 R15, R18.reuse, 0x10, RZ ;  /* 0x00000010120f7819 */ /* 0x050fe400000006ff */
[----:B0-----:R-:W-:Y:S02]  /*2320*/  PRMT R10, R13, 0x7632, R10 ;  /* 0x000076320d0a7816 */ /* 0x001fe4000000000a */
[----:B------:R-:W-:Y:S01]  /*2330*/  PRMT R18, R18, 0x7632, R18 ;  /* 0x0000763212127816 */ /* 0x000fe20000000012 */
[----:B------:R-:W-:Y:S01]  /*2340*/  FADD R22, R14, R15 ;  /* 0x0000000f0e167221 */ /* 0x000fe20000000000 */
[----:B------:R-:W-:Y:S02]  /*2350*/  SHF.L.U32 R15, R16, 0x10, RZ ;  /* 0x00000010100f7819 */ /* 0x000fe400000006ff */
[----:B-----5:R-:W-:-:S02]  /*2360*/  PRMT R14, R20, 0x7632, R14 ;  /* 0x00007632140e7816 */ /* 0x020fc4000000000e */
[----:B------:R-:W-:Y:S02]  /*2370*/  PRMT R16, R21, 0x7632, R16 ;  /* 0x0000763215107816 */ /* 0x000fe40000000010 */
[----:B------:R-:W-:Y:S02]  /*2380*/  SHF.L.U32 R10, R10, 0x10, RZ ;  /* 0x000000100a0a7819 */ /* 0x000fe400000006ff */
[----:B------:R-:W-:Y:S02]  /*2390*/  SHF.L.U32 R11, R18, 0x10, RZ ;  /* 0x00000010120b7819 */ /* 0x000fe400000006ff */
[----:B------:R-:W-:Y:S01]  /*23a0*/  SHF.L.U32 R13, R13, 0x10, RZ ;  /* 0x000000100d0d7819 */ /* 0x000fe200000006ff */
[----:B------:R-:W-:Y:S01]  /*23b0*/  FADD R15, -R0, R15 ;  /* 0x0000000f000f7221 */ /* 0x000fe20000000100 */
[----:B------:R-:W-:Y:S02]  /*23c0*/  SHF.L.U32 R20, R20, 0x10, RZ ;  /* 0x0000001014147819 */ /* 0x000fe400000006ff */
[----:B------:R-:W-:Y:S01]  /*23d0*/  SHF.L.U32 R21, R21, 0x10, RZ ;  /* 0x0000001015157819 */ /* 0x000fe200000006ff */
[----:B------:R-:W-:Y:S01]  /*23e0*/  FADD R10, R10, R11 ;  /* 0x0000000b0a0a7221 */ /* 0x000fe20000000000 */
[----:B------:R-:W-:Y:S01]  /*23f0*/  SHF.L.U32 R14, R14, 0x10, RZ ;  /* 0x000000100e0e7819 */ /* 0x000fe200000006ff */
[----:B------:R-:W-:Y:S01]  /*2400*/  FADD R13, -R0, R13 ;  /* 0x0000000d000d7221 */ /* 0x000fe20000000100 */
[----:B------:R-:W-:Y:S01]  /*2410*/  SHF.L.U32 R17, R16, 0x10, RZ ;  /* 0x0000001010117819 */ /* 0x000fe200000006ff */
[----:B------:R-:W-:Y:S01]  /*2420*/  FADD R20, R20, R21 ;  /* 0x0000001514147221 */ /* 0x000fe20000000000 */
[----:B------:R-:W-:Y:S01]  /*2430*/  FMUL R15, R12, R15 ;  /* 0x0000000f0c0f7220 */ /* 0x000fe20000400000 */
[----:B------:R-:W-:Y:S01]  /*2440*/  FADD R22, R22, 1 ;  /* 0x3f80000016167421 */ /* 0x000fe20000000000 */
[----:B------:R-:W-:Y:S01]  /*2450*/  FMUL R13, R12, R13 ;  /* 0x0000000d0c0d7220 */ /* 0x000fe20000400000 */
[----:B------:R-:W-:Y:S01]  /*2460*/  FADD R14, R14, R17 ;  /* 0x000000110e0e7221 */ /* 0x000fe20000000000 */
[----:B------:R-:W-:Y:S01]  /*2470*/  FADD R10, R10, 1 ;  /* 0x3f8000000a0a7421 */ /* 0x000fe20000000000 */
[----:B------:R-:W-:Y:S01]  /*2480*/  FFMA R20, R15, R22, R20 ;  /* 0x000000160f147223 */ /* 0x000fe20000000014 */
[----:B------:R-:W-:-:S02]  /*2490*/  IADD3 R15, R19, 0x600, RZ ;  /* 0x00000600130f7810 */ /* 0x000fc40007ffe0ff */
[----:B------:R-:W-:Y:S01]  /*24a0*/  FFMA R13, R13, R10, R14 ;  /* 0x0000000a0d0d7223 */ /* 0x000fe2000000000e */
[----:B------:R-:W-:Y:S02]  /*24b0*/  IADD3 R11, R19, 0x800, RZ ;  /* 0x00000800130b7810 */ /* 0x000fe40007ffe0ff */
[----:B------:R-:W-:Y:S02]  /*24c0*/  IMAD.WIDE R14, R15, 0x2, R8 ;  /* 0x000000020f0e7825 */ /* 0x000fe400078e0208 */
[----:B------:R-:W-:Y:S02]  /*24d0*/  F2FP.BF16.F32.PACK_AB R13, R13, R20 ;  /* 0x000000140d0d723e */ /* 0x000fe400000010ff */
[----:B------:R-:W-:-:S03]  /*24e0*/  IMAD.WIDE R16, R11, 0x2, R2 ;  /* 0x000000020b107825 */ /* 0x000fc600078e0202 */
[----:B------:R0:W-:Y:S04]  /*24f0*/  STG.E desc[UR6][R14.64], R13 ;  /* 0x0000000d0e007986 */ /* 0x0001e8000c101906 */
[----:B------:R-:W0:Y:S04]  /*2500*/  LDG.E.EL R10, desc[UR6][R6.64+0x7000] ;  /* 0x00700006060a7981 */ /* 0x000e28000c2e1900 */
[----:B------:R-:W2:Y:S04]  /*2510*/  LDG.E.EL R20, desc[UR6][R4.64+0x7000] ;  /* 0x0070000604147981 */ /* 0x000ea8000c2e1900 */
[----:B------:R-:W3:Y:S04]  /*2520*/  LDG.E.EL R22, desc[UR6][R6.64+0x5800] ;  /* 0x0058000606167981 */ /* 0x000ee8000c2e1900 */
[----:B------:R-:W4:Y:S04]  /*2530*/  LDG.E.EF R16, desc[UR6][R16.64] ;  /* 0x0000000610107981 */ /* 0x000f28000c0e1900 */
[----:B------:R-:W5:Y:S01]  /*2540*/  LDG.E.EL R23, desc[UR6][R4.64+0x5800] ;  /* 0x0058000604177981 */ /* 0x000f62000c2e1900 */
[----:B------:R-:W-:-:S05]  /*2550*/  IADD3 R19, R19, 0xa00, RZ ;  /* 0x00000a0013137810 */ /* 0x000fca0007ffe0ff */
[----:B------:R-:W-:Y:S01]  /*2560*/  IMAD.WIDE R2, R19, 0x2, R2 ;  /* 0x0000000213027825 */ /* 0x000fe200078e0202 */
[C---:B0-----:R-:W-:Y:S02]  /*2570*/  PRMT R13, R10.reuse, 0x7632, R13 ;  /* 0x000076320a0d7816 */ /* 0x041fe4000000000d */
[----:B------:R-:W-:Y:S02]  /*2580*/  SHF.L.U32 R18, R10, 0x10, RZ ;  /* 0x000000100a127819 */ /* 0x000fe400000006ff */
[C---:B--2---:R-:W-:Y:S02]  /*2590*/  SHF.L.U32 R21, R20.reuse, 0x10, RZ ;  /* 0x0000001014157819 */ /* 0x044fe400000006ff */
[----:B------:R-:W-:Y:S02]  /*25a0*/  PRMT R20, R20, 0x7632, R20 ;  /* 0x0000763214147816 */ /* 0x000fe40000000014 */
[----:B---3--:R-:W-:Y:S02]  /*25b0*/  PRMT R15, R22, 0x7632, R15 ;  /* 0x00007632160f7816 */ /* 0x008fe4000000000f */
[----:B------:R-:W-:-:S02]  /*25c0*/  SHF.L.U32 R14, R13, 0x10, RZ ;  /* 0x000000100d0e7819 */ /* 0x000fc400000006ff */
[----:B----4-:R-:W-:Y:S01]  /*25d0*/  PRMT R10, R16, 0x7632, R10 ;  /* 0x00007632100a7816 */ /* 0x010fe2000000000a */
[----:B------:R-:W-:Y:S01]  /*25e0*/  FADD R24, R18, R21 ;  /* 0x0000001512187221 */ /* 0x000fe20000000000 */
[----:B------:R-:W-:Y:S02]  /*25f0*/  SHF.L.U32 R13, R16, 0x10, RZ ;  /* 0x00000010100d7819 */ /* 0x000fe400000006ff */
[----:B------:R-:W-:Y:S02]  /*2600*/  SHF.L.U32 R16, R15, 0x10, RZ ;  /* 0x000000100f107819 */ /* 0x000fe400000006ff */
[C---:B-----5:R-:W-:Y:S02]  /*2610*/  PRMT R18, R23.reuse, 0x7632, R18 ;  /* 0x0000763217127816 */ /* 0x060fe40000000012 */
[----:B------:R-:W-:Y:S02]  /*2620*/  SHF.L.U32 R17, R20, 0x10, RZ ;  /* 0x0000001014117819 */ /* 0x000fe400000006ff */
[----:B------:R-:W-:Y:S01]  /*2630*/  SHF.L.U32 R15, R10, 0x10, RZ ;  /* 0x000000100a0f7819 */ /* 0x000fe200000006ff */
[----:B------:R-:W-:Y:S01]  /*2640*/  FADD R13, -R0, R13 ;  /* 0x0000000d000d7221 */ /* 0x000fe20000000100 */
[----:B------:R-:W-:Y:S01]  /*2650*/  SHF.L.U32 R22, R22, 0x10, RZ ;  /* 0x0000001016167819 */ /* 0x000fe200000006ff */
[----:B------:R-:W-:Y:S01]  /*2660*/  FADD R14, R14, R17 ;  /* 0x000000110e0e7221 */ /* 0x000fe20000000000 */
[----:B------:R-:W-:Y:S01]  /*2670*/  SHF.L.U32 R23, R23, 0x10, RZ ;  /* 0x0000001017177819 */ /* 0x000fe200000006ff */
[----:B------:R-:W-:Y:S01]  /*2680*/  FADD R15, -R0, R15 ;  /* 0x0000000f000f7221 */ /* 0x000fe20000000100 */
[----:B------:R-:W-:Y:S01]  /*2690*/  SHF.L.U32 R21, R18, 0x10, RZ ;  /* 0x0000001012157819 */ /* 0x000fe200000006ff */
[----:B------:R-:W-:Y:S01]  /*26a0*/  FADD R24, R24, 1 ;  /* 0x3f80000018187421 */ /* 0x000fe20000000000 */
[----:B------:R-:W-:Y:S01]  /*26b0*/  FMUL R13, R12, R13 ;  /* 0x0000000d0c0d7220 */ /* 0x000fe20000400000 */
[----:B------:R-:W-:Y:S01]  /*26c0*/  FADD R22, R22, R23 ;  /* 0x0000001716167221 */ /* 0x000fe20000000000 */
        /* <DEDUP_REMOVED lines=8> */
[----:B------:R-:W2:Y:S04]  /*2750*/  LDG.E.EF R2, desc[UR6][R2.64] ;  /* 0x0000000602027981 */ /* 0x000ea8000c0e1900 */
[----:B------:R-:W3:Y:S04]  /*2760*/  LDG.E.EL R14, desc[UR6][R6.64+0x7400] ;  /* 0x00740006060e7981 */ /* 0x000ee8000c2e1900 */
[----:B------:R-:W4:Y:S04]  /*2770*/  LDG.E.EL R16, desc[UR6][R4.64+0x7400] ;  /* 0x0074000604107981 */ /* 0x000f28000c2e1900 */
[----:B------:R-:W0:Y:S04]  /*2780*/  LDG.E.EL R17, desc[UR6][R6.64+0x5c00] ;  /* 0x005c000606117981 */ /* 0x000e28000c2e1900 */
[----:B------:R-:W5:Y:S01]  /*2790*/  LDG.E.EL R18, desc[UR6][R4.64+0x5c00] ;  /* 0x005c000604127981 */ /* 0x000f62000c2e1900 */
[----:B------:R-:W-:Y:S01]  /*27a0*/  IMAD.WIDE R8, R19, 0x2, R8 ;  /* 0x0000000213087825 */ /* 0x000fe200078e0208 */
[----:B--2---:R-:W-:-:S02]  /*27b0*/  PRMT R13, R2, 0x7632, R13 ;  /* 0x00007632020d7816 */ /* 0x004fc4000000000d */
[----:B------:R-:W-:Y:S02]  /*27c0*/  SHF.L.U32 R15, R2, 0x10, RZ ;  /* 0x00000010020f7819 */ /* 0x000fe400000006ff */
[----:B------:R-:W-:-:S03]  /*27d0*/  SHF.L.U32 R13, R13, 0x10, RZ ;  /* 0x000000100d0d7819 */ /* 0x000fc600000006ff */
[----:B------:R-:W-:Y:S01]  /*27e0*/  FADD R15, -R0, R15 ;  /* 0x0000000f000f7221 */ /* 0x000fe20000000100 */
[----:B----4-:R-:W-:Y:S01]  /*27f0*/  PRMT R2, R16, 0x7632, R2 ;  /* 0x0000763210027816 */ /* 0x010fe20000000002 */
[----:B------:R-:W-:Y:S01]  /*2800*/  FADD R13, -R0, R13 ;  /* 0x0000000d000d7221 */ /* 0x000fe20000000100 */
[C---:B---3--:R-:W-:Y:S02]  /*2810*/  PRMT R0, R14.reuse, 0x7632, R0 ;  /* 0x000076320e007816 */ /* 0x048fe40000000000 */
[----:B------:R-:W-:Y:S02]  /*2820*/  SHF.L.U32 R14, R14, 0x10, RZ ;  /* 0x000000100e0e7819 */ /* 0x000fe400000006ff */
[----:B0-----:R-:W-:Y:S02]  /*2830*/  PRMT R10, R17, 0x7632, R10 ;  /* 0x00007632110a7816 */ /* 0x001fe4000000000a */
[----:B------:R-:W-:Y:S02]  /*2840*/  SHF.L.U32 R3, R16, 0x10, RZ ;  /* 0x0000001010037819 */ /* 0x000fe400000006ff */
[----:B-----5:R-:W-:-:S02]  /*2850*/  PRMT R4, R18, 0x7632, R4 ;  /* 0x0000763212047816 */ /* 0x020fc40000000004 */
[----:B------:R-:W-:Y:S02]  /*2860*/  SHF.L.U32 R0, R0, 0x10, RZ ;  /* 0x0000001000007819 */ /* 0x000fe400000006ff */
[----:B------:R-:W-:Y:S01]  /*2870*/  SHF.L.U32 R5, R2, 0x10, RZ ;  /* 0x0000001002057819 */ /* 0x000fe200000006ff */
[----:B------:R-:W-:Y:S01]  /*2880*/  FADD R3, R14, R3 ;  /* 0x000000030e037221 */ /* 0x000fe20000000000 */
[----:B------:R-:W-:Y:S02]  /*2890*/  SHF.L.U32 R17, R17, 0x10, RZ ;  /* 0x0000001011117819 */ /* 0x000fe400000006ff */
[----:B------:R-:W-:Y:S01]  /*28a0*/  SHF.L.U32 R18, R18, 0x10, RZ ;  /* 0x0000001012127819 */ /* 0x000fe200000006ff */
[----:B------:R-:W-:Y:S01]  /*28b0*/  FADD R0, R0, R5 ;  /* 0x0000000500007221 */ /* 0x000fe20000000000 */
[----:B------:R-:W-:Y:S02]  /*28c0*/  SHF.L.U32 R10, R10, 0x10, RZ ;  /* 0x000000100a0a7819 */ /* 0x000fe400000006ff */
[----:B------:R-:W-:Y:S01]  /*28d0*/  SHF.L.U32 R7, R4, 0x10, RZ ;  /* 0x0000001004077819 */ /* 0x000fe200000006ff */
[C---:B------:R-:W-:Y:S01]  /*28e0*/  FMUL R15, R12.reuse, R15 ;  /* 0x0000000f0c0f7220 */ /* 0x040fe20000400000 */
[----:B------:R-:W-:Y:S01]  /*28f0*/  FMUL R13, R12, R13 ;  /* 0x0000000d0c0d7220 */ /* 0x000fe20000400000 */
[----:B------:R-:W-:Y:S01]  /*2900*/  FADD R18, R17, R18 ;  /* 0x0000001211127221 */ /* 0x000fe20000000000 */
[----:B------:R-:W-:Y:S01]  /*2910*/  FADD R2, R3, 1 ;  /* 0x3f80000003027421 */ /* 0x000fe20000000000 */
[----:B------:R-:W-:Y:S01]  /*2920*/  FADD R10, R10, R7 ;  /* 0x000000070a0a7221 */ /* 0x000fe20000000000 */
[----:B------:R-:W-:-:S02]  /*2930*/  FADD R0, R0, 1 ;  /* 0x3f80000000007421 */ /* 0x000fc40000000000 */
[----:B------:R-:W-:Y:S02]  /*2940*/  FFMA R2, R15, R2, R18 ;  /* 0x000000020f027223 */ /* 0x000fe40000000012 */
[----:B------:R-:W-:-:S05]  /*2950*/  FFMA R13, R13, R0, R10 ;  /* 0x000000000d0d7223 */ /* 0x000fca000000000a */
[----:B------:R-:W-:-:S05]  /*2960*/  F2FP.BF16.F32.PACK_AB R13, R13, R2 ;  /* 0x000000020d0d723e */ /* 0x000fca00000010ff */
[----:B------:R-:W-:Y:S01]  /*2970*/  STG.E desc[UR6][R8.64], R13 ;  /* 0x0000000d08007986 */ /* 0x000fe2000c101906 */
[----:B------:R-:W-:Y:S05]  /*2980*/  EXIT ;  /* 0x000000000000794d */ /* 0x000fea0003800000 */
.L_x_0:
[----:B------:R-:W-:-:S00]  /*2990*/  BRA `(.L_x_0) ;  /* 0xfffffffc00fc7947 */ /* 0x000fc0000383ffff */
[----:B------:R-:W-:-:S00]  /*29a0*/  NOP ;  /* 0x0000000000007918 */ /* 0x000fc00000000000 */
        /* <DEDUP_REMOVED lines=13> */
.L_x_1:


//--------------------- .nv.global.init           --------------------------
	.section	.nv.global.init,"aw",@progbits
.nv.global.init:
	.type		_$_str,@object
	.size		_$_str,(.L_0 - _$_str)
_$_str:
        /*0000*/ 	.byte	0x5f, 0x5f, 0x43, 0x55, 0x44, 0x41, 0x5f, 0x46, 0x54, 0x5a, 0x00
.L_0:


//--------------------- .nv.shared.triton_        --------------------------
	.section	.nv.shared.triton_,"aw",@nobits
	.sectionflags	@""
	.align	16
	.zero		1024


//--------------------- .nv.constant0.triton_     --------------------------
	.section	.nv.constant0.triton_,"a",@progbits
	.sectionflags	@""
	.align	4
.nv.constant0.triton_:
	.zero		592
